	.target	sm_100a

	.elftype	@"ET_EXEC"


//--------------------- .note.nv.tkinfo           --------------------------
	.section	.note.nv.tkinfo,"",@"SHT_NOTE"
	.sectionflags	@"SHF_NOTE_NV_TKINFO"
	.tkinfo
        /*0018*/ 	.word	0x00000002
        /*0030*/ 	.string	""
        /*0030*/ 	.string	"ptxas"
        /*0030*/ 	.string	"Cuda compilation tools, release 13.0, V13.0.88"
        /*0030*/ 	.string	"Build cuda_13.0.r13.0/compiler.36424714_0"
        /*0030*/ 	.string	"-arch sm_100a -m 64 "



//--------------------- .note.nv.cuinfo           --------------------------
	.section	.note.nv.cuinfo,"",@"SHT_NOTE"
	.sectionflags	@"SHF_NOTE_NV_CUINFO"
        /*0018*/ 	.short	0x0002
        /*001a*/ 	.short	0x0064
        /*001c*/ 	.short	0x0082
	.zero		2


//--------------------- .nv.info                  --------------------------
	.section	.nv.info,"",@"SHT_CUDA_INFO"
	.align	4


	//----- nvinfo : EIATTR_REGCOUNT
	.align		4
        /*0000*/ 	.byte	0x04, 0x2f
        /*0002*/ 	.short	(.L_19 - .L_18)
	.align		4
.L_18:
        /*0004*/ 	.word	index@(_ZN7cutlass13device_kernelINS_4gemm6kernel13GemmUniversalIN4cute5tupleIJiiiiEEENS1_10collective13CollectiveMmaINS1_35MainloopSm100TmaUmmaWarpSpecializedILi3ELi2ELi4ENS5_IJNS4_1CILi1EEENSA_ILi2EEESB_EEEEENS5_IJNSA_ILi128EEESF_SF_EEENS_10bfloat16_tENS5_IJlSB_lEEESH_SI_NS4_8TiledMMAINS4_8MMA_AtomIJNS4_20SM100_MMA_F16BF16_SSISH_SH_fLi128ELi128ELNS4_4UMMA5MajorE0ELSN_0ELNSM_7ScaleInE0ELSO_0EEEEEENS4_6LayoutINS5_IJSB_SB_SB_EEENS5_IJNSA_ILi0EEEST_ST_EEEEENS5_IJNS4_10UnderscoreESW_SW_EEEEENS4_23SM90_TMA_LOAD_MULTICASTENS4_14ComposedLayoutINS4_7SwizzleILi3ELi4ELi3EEENS4_18smem_ptr_flag_bitsILi16EEENSR_INS5_IJNSA_ILi8EEENSA_ILi64EEEEEENS5_IJS16_SB_EEEEEEEvNS4_8identityENS4_13SM90_TMA_LOADES1A_vS1B_EENS_8epilogue10collective18CollectiveEpilogueINS1E_23Sm100TmaWarpSpecializedILi4ELi2ELi32ELb1ELb0EEEJSG_NS5_IJNSR_ISF_SB_EENSR_INSA_ILi32EEESB_EEEEESH_SI_SH_SI_NS1E_6fusion15FusionCallbacksIS1I_NS1N_17LinearCombinationISH_fSH_fLNS_15FloatRoundStyleE2EEESG_S1M_JEEENS4_5SM1004TMEM4LOAD26SM100_TMEM_LOAD_32dp32b32xES1C_NS10_INS11_ILi2ELi4ELi3EEES14_NSR_INS5_IJS15_S1K_EEENS5_IJS1K_SB_EEEEEEENS4_39AutoVectorizingCopyWithAssumedAlignmentILi128EEENS4_14SM90_TMA_STOREES21_S23_S23_EEEvvEEEEvNT_6ParamsE)
        /*0008*/ 	.word	0x00000076


	//----- nvinfo : EIATTR_FRAME_SIZE
	.align		4
.L_19:
        /*000c*/ 	.byte	0x04, 0x11
        /*000e*/ 	.short	(.L_21 - .L_20)
	.align		4
.L_20:
        /*0010*/ 	.word	index@($__internal_2_$__cuda_sm10x_tcgen05_guardrail_trap_unallocated_columns_being_dealloced)
        /*0014*/ 	.word	0x00000000


	//----- nvinfo : EIATTR_FRAME_SIZE
	.align		4
.L_21:
        /*0018*/ 	.byte	0x04, 0x11
        /*001a*/ 	.short	(.L_23 - .L_22)
	.align		4
.L_22:
        /*001c*/ 	.word	index@($__internal_1_$__cuda_sm10x_tcgen05_guardrail_trap_phase_invalid_during_alloc)
        /*0020*/ 	.word	0x00000000


	//----- nvinfo : EIATTR_FRAME_SIZE
	.align		4
.L_23:
        /*0024*/ 	.byte	0x04, 0x11
        /*0026*/ 	.short	(.L_25 - .L_24)
	.align		4
.L_24:
        /*0028*/ 	.word	index@($__internal_0_$__cuda_sm10x_tcgen05_guardrail_trap_col_being_dealloced_not_returned_by_alloc)
        /*002c*/ 	.word	0x00000000


	//----- nvinfo : EIATTR_FRAME_SIZE
	.align		4
.L_25:
        /*0030*/ 	.byte	0x04, 0x11
        /*0032*/ 	.short	(.L_27 - .L_26)
	.align		4
.L_26:
        /*0034*/ 	.word	index@(_ZN7cutlass13device_kernelINS_4gemm6kernel13GemmUniversalIN4cute5tupleIJiiiiEEENS1_10collective13CollectiveMmaINS1_35MainloopSm100TmaUmmaWarpSpecializedILi3ELi2ELi4ENS5_IJNS4_1CILi1EEENSA_ILi2EEESB_EEEEENS5_IJNSA_ILi128EEESF_SF_EEENS_10bfloat16_tENS5_IJlSB_lEEESH_SI_NS4_8TiledMMAINS4_8MMA_AtomIJNS4_20SM100_MMA_F16BF16_SSISH_SH_fLi128ELi128ELNS4_4UMMA5MajorE0ELSN_0ELNSM_7ScaleInE0ELSO_0EEEEEENS4_6LayoutINS5_IJSB_SB_SB_EEENS5_IJNSA_ILi0EEEST_ST_EEEEENS5_IJNS4_10UnderscoreESW_SW_EEEEENS4_23SM90_TMA_LOAD_MULTICASTENS4_14ComposedLayoutINS4_7SwizzleILi3ELi4ELi3EEENS4_18smem_ptr_flag_bitsILi16EEENSR_INS5_IJNSA_ILi8EEENSA_ILi64EEEEEENS5_IJS16_SB_EEEEEEEvNS4_8identityENS4_13SM90_TMA_LOADES1A_vS1B_EENS_8epilogue10collective18CollectiveEpilogueINS1E_23Sm100TmaWarpSpecializedILi4ELi2ELi32ELb1ELb0EEEJSG_NS5_IJNSR_ISF_SB_EENSR_INSA_ILi32EEESB_EEEEESH_SI_SH_SI_NS1E_6fusion15FusionCallbacksIS1I_NS1N_17LinearCombinationISH_fSH_fLNS_15FloatRoundStyleE2EEESG_S1M_JEEENS4_5SM1004TMEM4LOAD26SM100_TMEM_LOAD_32dp32b32xES1C_NS10_INS11_ILi2ELi4ELi3EEES14_NSR_INS5_IJS15_S1K_EEENS5_IJS1K_SB_EEEEEEENS4_39AutoVectorizingCopyWithAssumedAlignmentILi128EEENS4_14SM90_TMA_STOREES21_S23_S23_EEEvvEEEEvNT_6ParamsE)
        /*0038*/ 	.word	0x00000000


	//----- nvinfo : EIATTR_MIN_STACK_SIZE
	.align		4
.L_27:
        /*003c*/ 	.byte	0x04, 0x12
        /*003e*/ 	.short	(.L_29 - .L_28)
	.align		4
.L_28:
        /*0040*/ 	.word	index@(_ZN7cutlass13device_kernelINS_4gemm6kernel13GemmUniversalIN4cute5tupleIJiiiiEEENS1_10collective13CollectiveMmaINS1_35MainloopSm100TmaUmmaWarpSpecializedILi3ELi2ELi4ENS5_IJNS4_1CILi1EEENSA_ILi2EEESB_EEEEENS5_IJNSA_ILi128EEESF_SF_EEENS_10bfloat16_tENS5_IJlSB_lEEESH_SI_NS4_8TiledMMAINS4_8MMA_AtomIJNS4_20SM100_MMA_F16BF16_SSISH_SH_fLi128ELi128ELNS4_4UMMA5MajorE0ELSN_0ELNSM_7ScaleInE0ELSO_0EEEEEENS4_6LayoutINS5_IJSB_SB_SB_EEENS5_IJNSA_ILi0EEEST_ST_EEEEENS5_IJNS4_10UnderscoreESW_SW_EEEEENS4_23SM90_TMA_LOAD_MULTICASTENS4_14ComposedLayoutINS4_7SwizzleILi3ELi4ELi3EEENS4_18smem_ptr_flag_bitsILi16EEENSR_INS5_IJNSA_ILi8EEENSA_ILi64EEEEEENS5_IJS16_SB_EEEEEEEvNS4_8identityENS4_13SM90_TMA_LOADES1A_vS1B_EENS_8epilogue10collective18CollectiveEpilogueINS1E_23Sm100TmaWarpSpecializedILi4ELi2ELi32ELb1ELb0EEEJSG_NS5_IJNSR_ISF_SB_EENSR_INSA_ILi32EEESB_EEEEESH_SI_SH_SI_NS1E_6fusion15FusionCallbacksIS1I_NS1N_17LinearCombinationISH_fSH_fLNS_15FloatRoundStyleE2EEESG_S1M_JEEENS4_5SM1004TMEM4LOAD26SM100_TMEM_LOAD_32dp32b32xES1C_NS10_INS11_ILi2ELi4ELi3EEES14_NSR_INS5_IJS15_S1K_EEENS5_IJS1K_SB_EEEEEEENS4_39AutoVectorizingCopyWithAssumedAlignmentILi128EEENS4_14SM90_TMA_STOREES21_S23_S23_EEEvvEEEEvNT_6ParamsE)
        /*0044*/ 	.word	0x00000000
.L_29:


//--------------------- .nv.compat                --------------------------
	.section	.nv.compat,"",@"SHT_CUDA_COMPAT_INFO"
	.align	4
        /*0000*/ 	.byte	0x02, 0x09, 0x01, 0x00, 0x02, 0x02, 0x02, 0x00, 0x02, 0x05, 0x05, 0x00, 0x03, 0x07, 0x01, 0x01
        /*0010*/ 	.byte	0x02, 0x03, 0x01, 0x00, 0x02, 0x06, 0x01, 0x00, 0x04, 0x0b, 0x08, 0x00, 0x09, 0x00, 0x00, 0x00
        /*0020*/ 	.byte	0x00, 0x00, 0x00, 0x00


//--------------------- .nv.info._ZN7cutlass13device_kernelINS_4gemm6kernel13GemmUniversalIN4cute5tupleIJiiiiEEENS1_10collective13CollectiveMmaINS1_35MainloopSm100TmaUmmaWarpSpecializedILi3ELi2ELi4ENS5_IJNS4_1CILi1EEENSA_ILi2EEESB_EEEEENS5_IJNSA_ILi128EEESF_SF_EEENS_10bfloat16_tENS5_IJlSB_lEEESH_SI_NS4_8TiledMMAINS4_8MMA_AtomIJNS4_20SM100_MMA_F16BF16_SSISH_SH_fLi128ELi128ELNS4_4UMMA5MajorE0ELSN_0ELNSM_7ScaleInE0ELSO_0EEEEEENS4_6LayoutINS5_IJSB_SB_SB_EEENS5_IJNSA_ILi0EEEST_ST_EEEEENS5_IJNS4_10UnderscoreESW_SW_EEEEENS4_23SM90_TMA_LOAD_MULTICASTENS4_14ComposedLayoutINS4_7SwizzleILi3ELi4ELi3EEENS4_18smem_ptr_flag_bitsILi16EEENSR_INS5_IJNSA_ILi8EEENSA_ILi64EEEEEENS5_IJS16_SB_EEEEEEEvNS4_8identityENS4_13SM90_TMA_LOADES1A_vS1B_EENS_8epilogue10collective18CollectiveEpilogueINS1E_23Sm100TmaWarpSpecializedILi4ELi2ELi32ELb1ELb0EEEJSG_NS5_IJNSR_ISF_SB_EENSR_INSA_ILi32EEESB_EEEEESH_SI_SH_SI_NS1E_6fusion15FusionCallbacksIS1I_NS1N_17LinearCombinationISH_fSH_fLNS_15FloatRoundStyleE2EEESG_S1M_JEEENS4_5SM1004TMEM4LOAD26SM100_TMEM_LOAD_32dp32b32xES1C_NS10_INS11_ILi2ELi4ELi3EEES14_NSR_INS5_IJS15_S1K_EEENS5_IJS1K_SB_EEEEEEENS4_39AutoVectorizingCopyWithAssumedAlignmentILi128EEENS4_14SM90_TMA_STOREES21_S23_S23_EEEvvEEEEvNT_6ParamsE --------------------------
	.section	.nv.info._ZN7cutlass13device_kernelINS_4gemm6kernel13GemmUniversalIN4cute5tupleIJiiiiEEENS1_10collective13CollectiveMmaINS1_35MainloopSm100TmaUmmaWarpSpecializedILi3ELi2ELi4ENS5_IJNS4_1CILi1EEENSA_ILi2EEESB_EEEEENS5_IJNSA_ILi128EEESF_SF_EEENS_10bfloat16_tENS5_IJlSB_lEEESH_SI_NS4_8TiledMMAINS4_8MMA_AtomIJNS4_20SM100_MMA_F16BF16_SSISH_SH_fLi128ELi128ELNS4_4UMMA5MajorE0ELSN_0ELNSM_7ScaleInE0ELSO_0EEEEEENS4_6LayoutINS5_IJSB_SB_SB_EEENS5_IJNSA_ILi0EEEST_ST_EEEEENS5_IJNS4_10UnderscoreESW_SW_EEEEENS4_23SM90_TMA_LOAD_MULTICASTENS4_14ComposedLayoutINS4_7SwizzleILi3ELi4ELi3EEENS4_18smem_ptr_flag_bitsILi16EEENSR_INS5_IJNSA_ILi8EEENSA_ILi64EEEEEENS5_IJS16_SB_EEEEEEEvNS4_8identityENS4_13SM90_TMA_LOADES1A_vS1B_EENS_8epilogue10collective18CollectiveEpilogueINS1E_23Sm100TmaWarpSpecializedILi4ELi2ELi32ELb1ELb0EEEJSG_NS5_IJNSR_ISF_SB_EENSR_INSA_ILi32EEESB_EEEEESH_SI_SH_SI_NS1E_6fusion15FusionCallbacksIS1I_NS1N_17LinearCombinationISH_fSH_fLNS_15FloatRoundStyleE2EEESG_S1M_JEEENS4_5SM1004TMEM4LOAD26SM100_TMEM_LOAD_32dp32b32xES1C_NS10_INS11_ILi2ELi4ELi3EEES14_NSR_INS5_IJS15_S1K_EEENS5_IJS1K_SB_EEEEEEENS4_39AutoVectorizingCopyWithAssumedAlignmentILi128EEENS4_14SM90_TMA_STOREES21_S23_S23_EEEvvEEEEvNT_6ParamsE,"",@"SHT_CUDA_INFO"
	.sectionflags	@""
	.align	4


	//----- nvinfo : EIATTR_CUDA_API_VERSION
	.align		4
        /*0000*/ 	.byte	0x04, 0x37
        /*0002*/ 	.short	(.L_31 - .L_30)
.L_30:
        /*0004*/ 	.word	0x00000082


	//----- nvinfo : EIATTR_KPARAM_INFO
	.align		4
.L_31:
        /*0008*/ 	.byte	0x04, 0x17
        /*000a*/ 	.short	(.L_33 - .L_32)
.L_32:
        /*000c*/ 	.word	0x00000000
        /*0010*/ 	.short	0x0000
        /*0012*/ 	.short	0x0000
        /*0014*/ 	.byte	0x00, 0xf0, 0x01, 0x20


	//----- nvinfo : EIATTR_AT_ENTRY_FRAGMENTS
	.align		4
.L_33:
        /*0018*/ 	.byte	0x04, 0x4f
        /*001a*/ 	.short	(.L_35 - .L_34)


	//   ....[0]....
.L_34:
        /*001c*/ 	.word	0x00000006


	//----- nvinfo : EIATTR_RESERVED_SMEM_USED
	.align		4
.L_35:
        /*0020*/ 	.byte	0x01, 0x41
	.zero		2


	//----- nvinfo : EIATTR_SPARSE_MMA_MASK
	.align		4
        /*0024*/ 	.byte	0x03, 0x50
        /*0026*/ 	.short	0x0000


	//----- nvinfo : EIATTR_TCGEN05_1CTA_USED
	.align		4
        /*0028*/ 	.byte	0x01, 0x51
	.zero		2


	//----- nvinfo : EIATTR_MAXREG_COUNT
	.align		4
        /*002c*/ 	.byte	0x03, 0x1b
        /*002e*/ 	.short	0x00ff


	//----- nvinfo : EIATTR_NUM_BARRIERS
	.align		4
        /*0030*/ 	.byte	0x02, 0x4c
        /*0032*/ 	.byte	0x07
	.zero		1


	//----- nvinfo : EIATTR_EXTERNS
	.align		4
        /*0034*/ 	.byte	0x04, 0x0f
        /*0036*/ 	.short	(.L_37 - .L_36)


	//   ....[0]....
	.align		4
.L_36:
        /*0038*/ 	.word	index@(__assertfail)


	//----- nvinfo : EIATTR_MERCURY_ISA_VERSION
	.align		4
.L_37:
        /*003c*/ 	.byte	0x03, 0x5f
        /*003e*/ 	.short	0x0101


	//----- nvinfo : EIATTR_INT_WARP_WIDE_INSTR_OFFSETS
	.align		4
        /*0040*/ 	.byte	0x04, 0x31
        /*0042*/ 	.short	(.L_39 - .L_38)


	//   ....[0]....
.L_38:
        /*0044*/ 	.word	0x00003f20


	//   ....[1]....
        /*0048*/ 	.word	0x00003f40


	//   ....[2]....
        /*004c*/ 	.word	0x00003f70


	//   ....[3]....
        /*0050*/ 	.word	0x00004ab0


	//   ....[4]....
        /*0054*/ 	.word	0x00004b20


	//   ....[5]....
        /*0058*/ 	.word	0x00004c00


	//   ....[6]....
        /*005c*/ 	.word	0x00004c80


	//   ....[7]....
        /*0060*/ 	.word	0x00004d80


	//   ....[8]....
        /*0064*/ 	.word	0x00004e00


	//   ....[9]....
        /*0068*/ 	.word	0x00004ef0


	//   ....[10]....
        /*006c*/ 	.word	0x00004fa0


	//----- nvinfo : EIATTR_COOP_GROUP_MASK_REGIDS
	.align		4
.L_39:
        /*0070*/ 	.byte	0x04, 0x29
        /*0072*/ 	.short	(.L_41 - .L_40)


	//   ....[0]....
.L_40:
        /*0074*/ 	.word	0xffffffff


	//   ....[1]....
        /*0078*/ 	.word	0xffffffff


	//   ....[2]....
        /*007c*/ 	.word	0xffffffff


	//   ....[3]....
        /*0080*/ 	.word	0xffffffff


	//   ....[4]....
        /*0084*/ 	.word	0xffffffff


	//   ....[5]....
        /*0088*/ 	.word	0xffffffff


	//   ....[6]....
        /*008c*/ 	.word	0xffffffff


	//   ....[7]....
        /*0090*/ 	.word	0xffffffff


	//   ....[8]....
        /*0094*/ 	.word	0xffffffff


	//   ....[9]....
        /*0098*/ 	.word	0xffffffff


	//   ....[10]....
        /*009c*/ 	.word	0xffffffff


	//   ....[11]....
        /*00a0*/ 	.word	0xffffffff


	//   ....[12]....
        /*00a4*/ 	.word	0xffffffff


	//   ....[13]....
        /*00a8*/ 	.word	0xffffffff


	//----- nvinfo : EIATTR_COOP_GROUP_INSTR_OFFSETS
	.align		4
.L_41:
        /*00ac*/ 	.byte	0x04, 0x28
        /*00ae*/ 	.short	(.L_43 - .L_42)


	//   ....[0]....
.L_42:
        /*00b0*/ 	.word	0x00000080


	//   ....[1]....
        /*00b4*/ 	.word	0x000004f0


	//   ....[2]....
        /*00b8*/ 	.word	0x00000680


	//   ....[3]....
        /*00bc*/ 	.word	0x00000820


	//   ....[4]....
        /*00c0*/ 	.word	0x00000920


	//   ....[5]....
        /*00c4*/ 	.word	0x00000a90


	//   ....[6]....
        /*00c8*/ 	.word	0x00000c30


	//   ....[7]....
        /*00cc*/ 	.word	0x00000de0


	//   ....[8]....
        /*00d0*/ 	.word	0x00002190


	//   ....[9]....
        /*00d4*/ 	.word	0x00002fb0


	//   ....[10]....
        /*00d8*/ 	.word	0x000031c0


	//   ....[11]....
        /*00dc*/ 	.word	0x000031f0


	//   ....[12]....
        /*00e0*/ 	.word	0x00003e00


	//   ....[13]....
        /*00e4*/ 	.word	0x00004030


	//----- nvinfo : EIATTR_VRC_CTA_INIT_COUNT
	.align		4
.L_43:
        /*00e8*/ 	.byte	0x02, 0x4a
        /*00ea*/ 	.byte	0x80
	.zero		1


	//----- nvinfo : EIATTR_SYSCALL_OFFSETS
	.align		4
        /*00ec*/ 	.byte	0x04, 0x46
        /*00ee*/ 	.short	(.L_45 - .L_44)


	//   ....[0]....
.L_44:
        /*00f0*/ 	.word	0x00005bf0


	//   ....[1]....
        /*00f4*/ 	.word	0x00005ce0


	//   ....[2]....
        /*00f8*/ 	.word	0x000064b0


	//   ....[3]....
        /*00fc*/ 	.word	0x00007130


	//   ....[4]....
        /*0100*/ 	.word	0x00007d90


	//   ....[5]....
        /*0104*/ 	.word	0x000089f0


	//----- nvinfo : EIATTR_MBARRIER_INSTR_OFFSETS
	.align		4
.L_45:
        /*0108*/ 	.byte	0x04, 0x39
        /*010a*/ 	.short	(.L_47 - .L_46)


	//   ....[0]....
.L_46:
        /*010c*/ 	.word	0x00000610
        /*0110*/ 	.word	0x000000ff
        /*0114*/ 	.word	0x00000000
        /*0118*/ 	.short	0x0100
        /*011a*/ 	.byte	0x04
	.zero		1


	//   ....[1]....
        /*011c*/ 	.word	0x00000620
        /*0120*/ 	.word	0x000000ff
        /*0124*/ 	.word	0x00000018
        /*0128*/ 	.short	0x0100
        /*012a*/ 	.byte	0x04
	.zero		1


	//   ....[2]....
        /*012c*/ 	.word	0x00000630
        /*0130*/ 	.word	0x000000ff
        /*0134*/ 	.word	0x00000008
        /*0138*/ 	.short	0x0100
        /*013a*/ 	.byte	0x04
	.zero		1


	//   ....[3]....
        /*013c*/ 	.word	0x00000640
        /*0140*/ 	.word	0x000000ff
        /*0144*/ 	.word	0x00000020
        /*0148*/ 	.short	0x0100
        /*014a*/ 	.byte	0x04
	.zero		1


	//   ....[4]....
        /*014c*/ 	.word	0x00000650
        /*0150*/ 	.word	0x000000ff
        /*0154*/ 	.word	0x00000010
        /*0158*/ 	.short	0x0100
        /*015a*/ 	.byte	0x04
	.zero		1


	//   ....[5]....
        /*015c*/ 	.word	0x00000660
        /*0160*/ 	.word	0x000000ff
        /*0164*/ 	.word	0x00000028
        /*0168*/ 	.short	0x0100
        /*016a*/ 	.byte	0x04
	.zero		1


	//   ....[6]....
        /*016c*/ 	.word	0x00000790
        /*0170*/ 	.word	0x000000ff
        /*0174*/ 	.word	0x00000030
        /*0178*/ 	.short	0x0100
        /*017a*/ 	.byte	0x04
	.zero		1


	//   ....[7]....
        /*017c*/ 	.word	0x000007a0
        /*0180*/ 	.word	0x000000ff
        /*0184*/ 	.word	0x00000050
        /*0188*/ 	.short	0x0100
        /*018a*/ 	.byte	0x04
	.zero		1


	//   ....[8]....
        /*018c*/ 	.word	0x000007b0
        /*0190*/ 	.word	0x000000ff
        /*0194*/ 	.word	0x00000038
        /*0198*/ 	.short	0x0100
        /*019a*/ 	.byte	0x04
	.zero		1


	//   ....[9]....
        /*019c*/ 	.word	0x000007c0
        /*01a0*/ 	.word	0x000000ff
        /*01a4*/ 	.word	0x00000058
        /*01a8*/ 	.short	0x0100
        /*01aa*/ 	.byte	0x04
	.zero		1


	//   ....[10]....
        /*01ac*/ 	.word	0x000007d0
        /*01b0*/ 	.word	0x000000ff
        /*01b4*/ 	.word	0x00000040
        /*01b8*/ 	.short	0x0100
        /*01ba*/ 	.byte	0x04
	.zero		1


	//   ....[11]....
        /*01bc*/ 	.word	0x000007e0
        /*01c0*/ 	.word	0x000000ff
        /*01c4*/ 	.word	0x00000060
        /*01c8*/ 	.short	0x0100
        /*01ca*/ 	.byte	0x04
	.zero		1


	//   ....[12]....
        /*01cc*/ 	.word	0x000007f0
        /*01d0*/ 	.word	0x000000ff
        /*01d4*/ 	.word	0x00000048
        /*01d8*/ 	.short	0x0100
        /*01da*/ 	.byte	0x04
	.zero		1


	//   ....[13]....
        /*01dc*/ 	.word	0x00000800
        /*01e0*/ 	.word	0x000000ff
        /*01e4*/ 	.word	0x00000068
        /*01e8*/ 	.short	0x0100
        /*01ea*/ 	.byte	0x04
	.zero		1


	//   ....[14]....
        /*01ec*/ 	.word	0x000008f0
        /*01f0*/ 	.word	0x000000ff
        /*01f4*/ 	.word	0x00000070
        /*01f8*/ 	.short	0x0100
        /*01fa*/ 	.byte	0x06
	.zero		1


	//   ....[15]....
        /*01fc*/ 	.word	0x00000900
        /*0200*/ 	.word	0x000000ff
        /*0204*/ 	.word	0x00000078
        /*0208*/ 	.short	0x0100
        /*020a*/ 	.byte	0x06
	.zero		1


	//   ....[16]....
        /*020c*/ 	.word	0x00000a40
        /*0210*/ 	.word	0x000000ff
        /*0214*/ 	.word	0x00000080
        /*0218*/ 	.short	0x0100
        /*021a*/ 	.byte	0x06
	.zero		1


	//   ....[17]....
        /*021c*/ 	.word	0x00000a50
        /*0220*/ 	.word	0x000000ff
        /*0224*/ 	.word	0x00000090
        /*0228*/ 	.short	0x0100
        /*022a*/ 	.byte	0x06
	.zero		1


	//   ....[18]....
        /*022c*/ 	.word	0x00000a60
        /*0230*/ 	.word	0x000000ff
        /*0234*/ 	.word	0x00000088
        /*0238*/ 	.short	0x0100
        /*023a*/ 	.byte	0x06
	.zero		1


	//   ....[19]....
        /*023c*/ 	.word	0x00000a70
        /*0240*/ 	.word	0x000000ff
        /*0244*/ 	.word	0x00000098
        /*0248*/ 	.short	0x0100
        /*024a*/ 	.byte	0x06
	.zero		1


	//   ....[20]....
        /*024c*/ 	.word	0x00000ba0
        /*0250*/ 	.word	0x000000ff
        /*0254*/ 	.word	0x000000a0
        /*0258*/ 	.short	0x0100
        /*025a*/ 	.byte	0x04
	.zero		1


	//   ....[21]....
        /*025c*/ 	.word	0x00000bb0
        /*0260*/ 	.word	0x000000ff
        /*0264*/ 	.word	0x000000c0
        /*0268*/ 	.short	0x0100
        /*026a*/ 	.byte	0x04
	.zero		1


	//   ....[22]....
        /*026c*/ 	.word	0x00000bc0
        /*0270*/ 	.word	0x000000ff
        /*0274*/ 	.word	0x000000a8
        /*0278*/ 	.short	0x0100
        /*027a*/ 	.byte	0x04
	.zero		1


	//   ....[23]....
        /*027c*/ 	.word	0x00000bd0
        /*0280*/ 	.word	0x000000ff
        /*0284*/ 	.word	0x000000c8
        /*0288*/ 	.short	0x0100
        /*028a*/ 	.byte	0x04
	.zero		1


	//   ....[24]....
        /*028c*/ 	.word	0x00000be0
        /*0290*/ 	.word	0x000000ff
        /*0294*/ 	.word	0x000000b0
        /*0298*/ 	.short	0x0100
        /*029a*/ 	.byte	0x04
	.zero		1


	//   ....[25]....
        /*029c*/ 	.word	0x00000bf0
        /*02a0*/ 	.word	0x000000ff
        /*02a4*/ 	.word	0x000000d0
        /*02a8*/ 	.short	0x0100
        /*02aa*/ 	.byte	0x04
	.zero		1


	//   ....[26]....
        /*02ac*/ 	.word	0x00000c00
        /*02b0*/ 	.word	0x000000ff
        /*02b4*/ 	.word	0x000000b8
        /*02b8*/ 	.short	0x0100
        /*02ba*/ 	.byte	0x04
	.zero		1


	//   ....[27]....
        /*02bc*/ 	.word	0x00000c10
        /*02c0*/ 	.word	0x000000ff
        /*02c4*/ 	.word	0x000000d8
        /*02c8*/ 	.short	0x0100
        /*02ca*/ 	.byte	0x04
	.zero		1


	//   ....[28]....
        /*02cc*/ 	.word	0x00000d00
        /*02d0*/ 	.word	0x000000ff
        /*02d4*/ 	.word	0x000000e0
        /*02d8*/ 	.short	0x0100
        /*02da*/ 	.byte	0x04
	.zero		1


	//   ....[29]....
        /*02dc*/ 	.word	0x00000d10
        /*02e0*/ 	.word	0x000000ff
        /*02e4*/ 	.word	0x000000f0
        /*02e8*/ 	.short	0x0100
        /*02ea*/ 	.byte	0x04
	.zero		1


	//   ....[30]....
        /*02ec*/ 	.word	0x00000d20
        /*02f0*/ 	.word	0x000000ff
        /*02f4*/ 	.word	0x000000e8
        /*02f8*/ 	.short	0x0100
        /*02fa*/ 	.byte	0x04
	.zero		1


	//   ....[31]....
        /*02fc*/ 	.word	0x00000d30
        /*0300*/ 	.word	0x000000ff
        /*0304*/ 	.word	0x000000f8
        /*0308*/ 	.short	0x0100
        /*030a*/ 	.byte	0x04
	.zero		1


	//   ....[32]....
        /*030c*/ 	.word	0x00001870
        /*0310*/ 	.word	0x00000003
        /*0314*/ 	.word	0x000000f0
        /*0318*/ 	.short	0x010a
        /*031a*/ 	.byte	0xff
	.zero		1


	//   ....[33]....
        /*031c*/ 	.word	0x000018a0
        /*0320*/ 	.word	0x00000003
        /*0324*/ 	.word	0x000000e0
        /*0328*/ 	.short	0x0101
        /*032a*/ 	.byte	0xff
	.zero		1


	//   ....[34]....
        /*032c*/ 	.word	0x00001970
        /*0330*/ 	.word	0x000000ff
        /*0334*/ 	.word	0x00000018
        /*0338*/ 	.short	0x010a
        /*033a*/ 	.byte	0x04
	.zero		1


	//   ....[35]....
        /*033c*/ 	.word	0x000019f0
        /*0340*/ 	.word	0x000000ff
        /*0344*/ 	.word	0x00000018
        /*0348*/ 	.short	0x010a
        /*034a*/ 	.byte	0x21
	.zero		1


	//   ....[36]....
        /*034c*/ 	.word	0x00001b90
        /*0350*/ 	.word	0x000000ff
        /*0354*/ 	.word	0x00000018
        /*0358*/ 	.short	0x010a
        /*035a*/ 	.byte	0x05
	.zero		1


	//   ....[37]....
        /*035c*/ 	.word	0x00001d80
        /*0360*/ 	.word	0x000000ff
        /*0364*/ 	.word	0x00000078
        /*0368*/ 	.short	0x0101
        /*036a*/ 	.byte	0x15
	.zero		1


	//   ....[38]....
        /*036c*/ 	.word	0x00001da0
        /*0370*/ 	.word	0x000000ff
        /*0374*/ 	.word	0x00000018
        /*0378*/ 	.short	0x010a
        /*037a*/ 	.byte	0x04
	.zero		1


	//   ....[39]....
        /*037c*/ 	.word	0x00001e20
        /*0380*/ 	.word	0x000000ff
        /*0384*/ 	.word	0x00000018
        /*0388*/ 	.short	0x010a
        /*038a*/ 	.byte	0x21
	.zero		1


	//   ....[40]....
        /*038c*/ 	.word	0x00001fb0
        /*0390*/ 	.word	0x000000ff
        /*0394*/ 	.word	0x00000018
        /*0398*/ 	.short	0x010a
        /*039a*/ 	.byte	0x05
	.zero		1


	//   ....[41]....
        /*039c*/ 	.word	0x000021c0
        /*03a0*/ 	.word	0x00000003
        /*03a4*/ 	.word	0x00000080
        /*03a8*/ 	.short	0x010a
        /*03aa*/ 	.byte	0xff
	.zero		1


	//   ....[42]....
        /*03ac*/ 	.word	0x00002310
        /*03b0*/ 	.word	0x00000000
        /*03b4*/ 	.word	0x00000000
        /*03b8*/ 	.short	0x0101
        /*03ba*/ 	.byte	0xff
	.zero		1


	//   ....[43]....
        /*03bc*/ 	.word	0x000028c0
        /*03c0*/ 	.word	0x000000ff
        /*03c4*/ 	.word	0x00000000
        /*03c8*/ 	.short	0x010a
        /*03ca*/ 	.byte	0x04
	.zero		1


	//   ....[44]....
        /*03cc*/ 	.word	0x00002950
        /*03d0*/ 	.word	0x000000ff
        /*03d4*/ 	.word	0x00000000
        /*03d8*/ 	.short	0x010a
        /*03da*/ 	.byte	0x05
	.zero		1


	//   ....[45]....
        /*03dc*/ 	.word	0x000029f0
        /*03e0*/ 	.word	0x00000000
        /*03e4*/ 	.word	0x00000000
        /*03e8*/ 	.short	0x010a
        /*03ea*/ 	.byte	0xff
	.zero		1


	//   ....[46]....
        /*03ec*/ 	.word	0x00002b10
        /*03f0*/ 	.word	0x00000002
        /*03f4*/ 	.word	0x000000e0
        /*03f8*/ 	.short	0x010a
        /*03fa*/ 	.byte	0xff
	.zero		1


	//   ....[47]....
        /*03fc*/ 	.word	0x00002b70
        /*0400*/ 	.word	0x00000004
        /*0404*/ 	.word	0x00000000
        /*0408*/ 	.short	0x0101
        /*040a*/ 	.byte	0xff
	.zero		1


	//   ....[48]....
        /*040c*/ 	.word	0x00002b90
        /*0410*/ 	.word	0x000000ff
        /*0414*/ 	.word	0x00000090
        /*0418*/ 	.short	0x010a
        /*041a*/ 	.byte	0x04
	.zero		1


	//   ....[49]....
        /*041c*/ 	.word	0x00002cb0
        /*0420*/ 	.word	0x00000002
        /*0424*/ 	.word	0x00000080
        /*0428*/ 	.short	0x010a
        /*042a*/ 	.byte	0xff
	.zero		1


	//   ....[50]....
        /*042c*/ 	.word	0x00002dc0
        /*0430*/ 	.word	0x00000002
        /*0434*/ 	.word	0x00000000
        /*0438*/ 	.short	0x0101
        /*043a*/ 	.byte	0xff
	.zero		1


	//   ....[51]....
        /*043c*/ 	.word	0x00002e50
        /*0440*/ 	.word	0x000000ff
        /*0444*/ 	.word	0x00000090
        /*0448*/ 	.short	0x0106
        /*044a*/ 	.byte	0x04
	.zero		1


	//   ....[52]....
        /*044c*/ 	.word	0x00002e70
        /*0450*/ 	.word	0x000000ff
        /*0454*/ 	.word	0x00000090
        /*0458*/ 	.short	0x010a
        /*045a*/ 	.byte	0x04
	.zero		1


	//   ....[53]....
        /*045c*/ 	.word	0x00002f00
        /*0460*/ 	.word	0x000000ff
        /*0464*/ 	.word	0x00000090
        /*0468*/ 	.short	0x0106
        /*046a*/ 	.byte	0x07
	.zero		1


	//   ....[54]....
        /*046c*/ 	.word	0x00002f40
        /*0470*/ 	.word	0x00000000
        /*0474*/ 	.word	0x00000090
        /*0478*/ 	.short	0x010a
        /*047a*/ 	.byte	0xff
	.zero		1


	//   ....[55]....
        /*047c*/ 	.word	0x00003510
        /*0480*/ 	.word	0x00000000
        /*0484*/ 	.word	0x00000080
        /*0488*/ 	.short	0x010a
        /*048a*/ 	.byte	0xff
	.zero		1


	//   ....[56]....
        /*048c*/ 	.word	0x00003620
        /*0490*/ 	.word	0x00000003
        /*0494*/ 	.word	0x00000000
        /*0498*/ 	.short	0x0101
        /*049a*/ 	.byte	0xff
	.zero		1


	//   ....[57]....
        /*049c*/ 	.word	0x00003630
        /*04a0*/ 	.word	0x000000ff
        /*04a4*/ 	.word	0x00000000
        /*04a8*/ 	.short	0x010a
        /*04aa*/ 	.byte	0x04
	.zero		1


	//   ....[58]....
        /*04ac*/ 	.word	0x00003650
        /*04b0*/ 	.word	0x000000ff
        /*04b4*/ 	.word	0x000000c0
        /*04b8*/ 	.short	0x010a
        /*04ba*/ 	.byte	0x2d
	.zero		1


	//   ....[59]....
        /*04bc*/ 	.word	0x00003720
        /*04c0*/ 	.word	0x000000ff
        /*04c4*/ 	.word	0x00000000
        /*04c8*/ 	.short	0x010a
        /*04ca*/ 	.byte	0x07
	.zero		1


	//   ....[60]....
        /*04cc*/ 	.word	0x00003860
        /*04d0*/ 	.word	0x000000ff
        /*04d4*/ 	.word	0x00000000
        /*04d8*/ 	.short	0x010a
        /*04da*/ 	.byte	0x04
	.zero		1


	//   ....[61]....
        /*04dc*/ 	.word	0x00003c30
        /*04e0*/ 	.word	0x000000ff
        /*04e4*/ 	.word	0x00000000
        /*04e8*/ 	.short	0x010a
        /*04ea*/ 	.byte	0x04
	.zero		1


	//   ....[62]....
        /*04ec*/ 	.word	0x00003cc0
        /*04f0*/ 	.word	0x000000ff
        /*04f4*/ 	.word	0x00000000
        /*04f8*/ 	.short	0x010a
        /*04fa*/ 	.byte	0x05
	.zero		1


	//   ....[63]....
        /*04fc*/ 	.word	0x00003d50
        /*0500*/ 	.word	0x000000ff
        /*0504*/ 	.word	0x00000000
        /*0508*/ 	.short	0x010a
        /*050a*/ 	.byte	0x05
	.zero		1


	//   ....[64]....
        /*050c*/ 	.word	0x00003de0
        /*0510*/ 	.word	0x000000ff
        /*0514*/ 	.word	0x00000000
        /*0518*/ 	.short	0x010a
        /*051a*/ 	.byte	0x04
	.zero		1


	//   ....[65]....
        /*051c*/ 	.word	0x000042b0
        /*0520*/ 	.word	0x0000000c
        /*0524*/ 	.word	0x00000080
        /*0528*/ 	.short	0x010a
        /*052a*/ 	.byte	0xff
	.zero		1


	//   ....[66]....
        /*052c*/ 	.word	0x00004420
        /*0530*/ 	.word	0x00000000
        /*0534*/ 	.word	0x00000000
        /*0538*/ 	.short	0x0101
        /*053a*/ 	.byte	0xff
	.zero		1


	//   ....[67]....
        /*053c*/ 	.word	0x000048b0
        /*0540*/ 	.word	0x000000ff
        /*0544*/ 	.word	0x00000078
        /*0548*/ 	.short	0x010a
        /*054a*/ 	.byte	0x15
	.zero		1


	//   ....[68]....
        /*054c*/ 	.word	0x00004a30
        /*0550*/ 	.word	0x000000ff
        /*0554*/ 	.word	0x00000050
        /*0558*/ 	.short	0x010a
        /*055a*/ 	.byte	0x15
	.zero		1


	//   ....[69]....
        /*055c*/ 	.word	0x00004bb0
        /*0560*/ 	.word	0x000000ff
        /*0564*/ 	.word	0x00000030
        /*0568*/ 	.short	0x010b
        /*056a*/ 	.byte	0x15
	.zero		1


	//   ....[70]....
        /*056c*/ 	.word	0x00004bc0
        /*0570*/ 	.word	0x000000ff
        /*0574*/ 	.word	0x00000000
        /*0578*/ 	.short	0x0101
        /*057a*/ 	.byte	0x06
	.zero		1


	//   ....[71]....
        /*057c*/ 	.word	0x00004bd0
        /*0580*/ 	.word	0x000000ff
        /*0584*/ 	.word	0x00000058
        /*0588*/ 	.short	0x010a
        /*058a*/ 	.byte	0x15
	.zero		1


	//   ....[72]....
        /*058c*/ 	.word	0x00004d30
        /*0590*/ 	.word	0x000000ff
        /*0594*/ 	.word	0x00000038
        /*0598*/ 	.short	0x010b
        /*059a*/ 	.byte	0x15
	.zero		1


	//   ....[73]....
        /*059c*/ 	.word	0x00004d40
        /*05a0*/ 	.word	0x000000ff
        /*05a4*/ 	.word	0x00000000
        /*05a8*/ 	.short	0x0101
        /*05aa*/ 	.byte	0x06
	.zero		1


	//   ....[74]....
        /*05ac*/ 	.word	0x00004d50
        /*05b0*/ 	.word	0x000000ff
        /*05b4*/ 	.word	0x00000060
        /*05b8*/ 	.short	0x010a
        /*05ba*/ 	.byte	0x15
	.zero		1


	//   ....[75]....
        /*05bc*/ 	.word	0x00004ea0
        /*05c0*/ 	.word	0x000000ff
        /*05c4*/ 	.word	0x00000040
        /*05c8*/ 	.short	0x010b
        /*05ca*/ 	.byte	0x15
	.zero		1


	//   ....[76]....
        /*05cc*/ 	.word	0x00004eb0
        /*05d0*/ 	.word	0x000000ff
        /*05d4*/ 	.word	0x00000000
        /*05d8*/ 	.short	0x0101
        /*05da*/ 	.byte	0x06
	.zero		1


	//   ....[77]....
        /*05dc*/ 	.word	0x00004ec0
        /*05e0*/ 	.word	0x000000ff
        /*05e4*/ 	.word	0x00000068
        /*05e8*/ 	.short	0x010a
        /*05ea*/ 	.byte	0x15
	.zero		1


	//   ....[78]....
        /*05ec*/ 	.word	0x000050b0
        /*05f0*/ 	.word	0x000000ff
        /*05f4*/ 	.word	0x00000048
        /*05f8*/ 	.short	0x010b
        /*05fa*/ 	.byte	0x15
	.zero		1


	//   ....[79]....
        /*05fc*/ 	.word	0x000050c0
        /*0600*/ 	.word	0x000000ff
        /*0604*/ 	.word	0x00000000
        /*0608*/ 	.short	0x0101
        /*060a*/ 	.byte	0x25
	.zero		1


	//   ....[80]....
        /*060c*/ 	.word	0x000050f0
        /*0610*/ 	.word	0x000000ff
        /*0614*/ 	.word	0x00000050
        /*0618*/ 	.short	0x010a
        /*061a*/ 	.byte	0x15
	.zero		1


	//   ....[81]....
        /*061c*/ 	.word	0x00005110
        /*0620*/ 	.word	0x000000ff
        /*0624*/ 	.word	0x00000058
        /*0628*/ 	.short	0x010a
        /*062a*/ 	.byte	0x15
	.zero		1


	//   ....[82]....
        /*062c*/ 	.word	0x00005130
        /*0630*/ 	.word	0x000000ff
        /*0634*/ 	.word	0x00000060
        /*0638*/ 	.short	0x010a
        /*063a*/ 	.byte	0x15
	.zero		1


	//   ....[83]....
        /*063c*/ 	.word	0x00005170
        /*0640*/ 	.word	0x00000000
        /*0644*/ 	.word	0x00000068
        /*0648*/ 	.short	0x010a
        /*064a*/ 	.byte	0xff
	.zero		1


	//   ....[84]....
        /*064c*/ 	.word	0x00005480
        /*0650*/ 	.word	0x00000003
        /*0654*/ 	.word	0x00000080
        /*0658*/ 	.short	0x010a
        /*065a*/ 	.byte	0xff
	.zero		1


	//   ....[85]....
        /*065c*/ 	.word	0x00005600
        /*0660*/ 	.word	0x00000000
        /*0664*/ 	.word	0x00000000
        /*0668*/ 	.short	0x0101
        /*066a*/ 	.byte	0xff
	.zero		1


	//   ....[86]....
        /*066c*/ 	.word	0x00006170
        /*0670*/ 	.word	0x000000ff
        /*0674*/ 	.word	0x00000030
        /*0678*/ 	.short	0x010a
        /*067a*/ 	.byte	0x2c
	.zero		1


	//   ....[87]....
        /*067c*/ 	.word	0x000061b0
        /*0680*/ 	.word	0x00000063
        /*0684*/ 	.word	0x000000a0
        /*0688*/ 	.short	0x010a
        /*068a*/ 	.byte	0xff
	.zero		1


	//   ....[88]....
        /*068c*/ 	.word	0x000062a0
        /*0690*/ 	.word	0x000000ff
        /*0694*/ 	.word	0x00000030
        /*0698*/ 	.short	0x010a
        /*069a*/ 	.byte	0x2c
	.zero		1


	//   ....[89]....
        /*069c*/ 	.word	0x00006390
        /*06a0*/ 	.word	0x00000063
        /*06a4*/ 	.word	0x000000a0
        /*06a8*/ 	.short	0x010a
        /*06aa*/ 	.byte	0xff
	.zero		1


	//   ....[90]....
        /*06ac*/ 	.word	0x00006e60
        /*06b0*/ 	.word	0x00000000
        /*06b4*/ 	.word	0x00000000
        /*06b8*/ 	.short	0x0101
        /*06ba*/ 	.byte	0xff
	.zero		1


	//   ....[91]....
        /*06bc*/ 	.word	0x00006e70
        /*06c0*/ 	.word	0x00000003
        /*06c4*/ 	.word	0x00000030
        /*06c8*/ 	.short	0x010a
        /*06ca*/ 	.byte	0xff
	.zero		1


	//   ....[92]....
        /*06cc*/ 	.word	0x00006f50
        /*06d0*/ 	.word	0x00000003
        /*06d4*/ 	.word	0x00000030
        /*06d8*/ 	.short	0x010a
        /*06da*/ 	.byte	0xff
	.zero		1


	//   ....[93]....
        /*06dc*/ 	.word	0x00007ac0
        /*06e0*/ 	.word	0x0000003d
        /*06e4*/ 	.word	0x00000000
        /*06e8*/ 	.short	0x0101
        /*06ea*/ 	.byte	0xff
	.zero		1


	//   ....[94]....
        /*06ec*/ 	.word	0x00007ae0
        /*06f0*/ 	.word	0x0000003e
        /*06f4*/ 	.word	0x00000030
        /*06f8*/ 	.short	0x010a
        /*06fa*/ 	.byte	0xff
	.zero		1


	//   ....[95]....
        /*06fc*/ 	.word	0x00007bb0
        /*0700*/ 	.word	0x0000003e
        /*0704*/ 	.word	0x00000030
        /*0708*/ 	.short	0x010a
        /*070a*/ 	.byte	0xff
	.zero		1


	//   ....[96]....
        /*070c*/ 	.word	0x00008720
        /*0710*/ 	.word	0x0000003d
        /*0714*/ 	.word	0x00000000
        /*0718*/ 	.short	0x0101
        /*071a*/ 	.byte	0xff
	.zero		1


	//   ....[97]....
        /*071c*/ 	.word	0x00008740
        /*0720*/ 	.word	0x0000003e
        /*0724*/ 	.word	0x00000030
        /*0728*/ 	.short	0x010a
        /*072a*/ 	.byte	0xff
	.zero		1


	//   ....[98]....
        /*072c*/ 	.word	0x00008810
        /*0730*/ 	.word	0x0000003e
        /*0734*/ 	.word	0x00000030
        /*0738*/ 	.short	0x010a
        /*073a*/ 	.byte	0xff
	.zero		1


	//   ....[99]....
        /*073c*/ 	.word	0x00008b70
        /*0740*/ 	.word	0x000000ff
        /*0744*/ 	.word	0x00000000
        /*0748*/ 	.short	0x0101
        /*074a*/ 	.byte	0x04
	.zero		1


	//   ....[100]....
        /*074c*/ 	.word	0x000093e0
        /*0750*/ 	.word	0x00000002
        /*0754*/ 	.word	0x00000000
        /*0758*/ 	.short	0x0101
        /*075a*/ 	.byte	0xff
	.zero		1


	//   ....[101]....
        /*075c*/ 	.word	0x00009670
        /*0760*/ 	.word	0x000000ff
        /*0764*/ 	.word	0x00000000
        /*0768*/ 	.short	0x0101
        /*076a*/ 	.byte	0x04
	.zero		1


	//   ....[102]....
        /*076c*/ 	.word	0x00009690
        /*0770*/ 	.word	0x00000003
        /*0774*/ 	.word	0x000000f0
        /*0778*/ 	.short	0x010a
        /*077a*/ 	.byte	0xff
	.zero		1


	//   ....[103]....
        /*077c*/ 	.word	0x000096f0
        /*0780*/ 	.word	0x00000000
        /*0784*/ 	.word	0x00000018
        /*0788*/ 	.short	0x010a
        /*078a*/ 	.byte	0xff
	.zero		1


	//   ....[104]....
        /*078c*/ 	.word	0x00009750
        /*0790*/ 	.word	0x00000000
        /*0794*/ 	.word	0x00000018
        /*0798*/ 	.short	0x010a
        /*079a*/ 	.byte	0xff
	.zero		1


	//   ....[105]....
        /*079c*/ 	.word	0x000097a0
        /*07a0*/ 	.word	0x00000003
        /*07a4*/ 	.word	0x00000080
        /*07a8*/ 	.short	0x010a
        /*07aa*/ 	.byte	0xff
	.zero		1


	//   ....[106]....
        /*07ac*/ 	.word	0x00009800
        /*07b0*/ 	.word	0x00000000
        /*07b4*/ 	.word	0x00000000
        /*07b8*/ 	.short	0x010a
        /*07ba*/ 	.byte	0xff
	.zero		1


	//   ....[107]....
        /*07bc*/ 	.word	0x00009860
        /*07c0*/ 	.word	0x00000000
        /*07c4*/ 	.word	0x00000000
        /*07c8*/ 	.short	0x010a
        /*07ca*/ 	.byte	0xff
	.zero		1


	//   ....[108]....
        /*07cc*/ 	.word	0x000098b0
        /*07d0*/ 	.word	0x00000002
        /*07d4*/ 	.word	0x000000e0
        /*07d8*/ 	.short	0x010a
        /*07da*/ 	.byte	0xff
	.zero		1


	//   ....[109]....
        /*07dc*/ 	.word	0x00009910
        /*07e0*/ 	.word	0x00000002
        /*07e4*/ 	.word	0x00000090
        /*07e8*/ 	.short	0x010a
        /*07ea*/ 	.byte	0xff
	.zero		1


	//   ....[110]....
        /*07ec*/ 	.word	0x00009960
        /*07f0*/ 	.word	0x00000002
        /*07f4*/ 	.word	0x00000080
        /*07f8*/ 	.short	0x010a
        /*07fa*/ 	.byte	0xff
	.zero		1


	//   ....[111]....
        /*07fc*/ 	.word	0x000099c0
        /*0800*/ 	.word	0x00000000
        /*0804*/ 	.word	0x00000090
        /*0808*/ 	.short	0x010a
        /*080a*/ 	.byte	0xff
	.zero		1


	//   ....[112]....
        /*080c*/ 	.word	0x00009a10
        /*0810*/ 	.word	0x00000000
        /*0814*/ 	.word	0x00000080
        /*0818*/ 	.short	0x010a
        /*081a*/ 	.byte	0xff
	.zero		1


	//   ....[113]....
        /*081c*/ 	.word	0x00009a70
        /*0820*/ 	.word	0x00000003
        /*0824*/ 	.word	0x000000c0
        /*0828*/ 	.short	0x010a
        /*082a*/ 	.byte	0xff
	.zero		1


	//   ....[114]....
        /*082c*/ 	.word	0x00009ad0
        /*0830*/ 	.word	0x00000000
        /*0834*/ 	.word	0x00000000
        /*0838*/ 	.short	0x010a
        /*083a*/ 	.byte	0xff
	.zero		1


	//   ....[115]....
        /*083c*/ 	.word	0x00009b30
        /*0840*/ 	.word	0x00000000
        /*0844*/ 	.word	0x00000000
        /*0848*/ 	.short	0x010a
        /*084a*/ 	.byte	0xff
	.zero		1


	//   ....[116]....
        /*084c*/ 	.word	0x00009b90
        /*0850*/ 	.word	0x00000000
        /*0854*/ 	.word	0x00000000
        /*0858*/ 	.short	0x010a
        /*085a*/ 	.byte	0xff
	.zero		1


	//   ....[117]....
        /*085c*/ 	.word	0x00009bf0
        /*0860*/ 	.word	0x00000000
        /*0864*/ 	.word	0x00000000
        /*0868*/ 	.short	0x010a
        /*086a*/ 	.byte	0xff
	.zero		1


	//   ....[118]....
        /*086c*/ 	.word	0x00009c50
        /*0870*/ 	.word	0x00000000
        /*0874*/ 	.word	0x00000000
        /*0878*/ 	.short	0x010a
        /*087a*/ 	.byte	0xff
	.zero		1


	//   ....[119]....
        /*087c*/ 	.word	0x00009ca0
        /*0880*/ 	.word	0x0000000c
        /*0884*/ 	.word	0x00000080
        /*0888*/ 	.short	0x010a
        /*088a*/ 	.byte	0xff
	.zero		1


	//   ....[120]....
        /*088c*/ 	.word	0x00009d00
        /*0890*/ 	.word	0x00000000
        /*0894*/ 	.word	0x00000078
        /*0898*/ 	.short	0x010a
        /*089a*/ 	.byte	0xff
	.zero		1


	//   ....[121]....
        /*089c*/ 	.word	0x00009d60
        /*08a0*/ 	.word	0x00000000
        /*08a4*/ 	.word	0x00000050
        /*08a8*/ 	.short	0x010a
        /*08aa*/ 	.byte	0xff
	.zero		1


	//   ....[122]....
        /*08ac*/ 	.word	0x00009dc0
        /*08b0*/ 	.word	0x00000000
        /*08b4*/ 	.word	0x00000058
        /*08b8*/ 	.short	0x010a
        /*08ba*/ 	.byte	0xff
	.zero		1


	//   ....[123]....
        /*08bc*/ 	.word	0x00009e20
        /*08c0*/ 	.word	0x00000000
        /*08c4*/ 	.word	0x00000060
        /*08c8*/ 	.short	0x010a
        /*08ca*/ 	.byte	0xff
	.zero		1


	//   ....[124]....
        /*08cc*/ 	.word	0x00009e80
        /*08d0*/ 	.word	0x00000000
        /*08d4*/ 	.word	0x00000068
        /*08d8*/ 	.short	0x010a
        /*08da*/ 	.byte	0xff
	.zero		1


	//   ....[125]....
        /*08dc*/ 	.word	0x00009ee0
        /*08e0*/ 	.word	0x00000000
        /*08e4*/ 	.word	0x00000050
        /*08e8*/ 	.short	0x010a
        /*08ea*/ 	.byte	0xff
	.zero		1


	//   ....[126]....
        /*08ec*/ 	.word	0x00009f40
        /*08f0*/ 	.word	0x00000000
        /*08f4*/ 	.word	0x00000058
        /*08f8*/ 	.short	0x010a
        /*08fa*/ 	.byte	0xff
	.zero		1


	//   ....[127]....
        /*08fc*/ 	.word	0x00009fa0
        /*0900*/ 	.word	0x00000000
        /*0904*/ 	.word	0x00000060
        /*0908*/ 	.short	0x010a
        /*090a*/ 	.byte	0xff
	.zero		1


	//   ....[128]....
        /*090c*/ 	.word	0x00009ff0
        /*0910*/ 	.word	0x00000003
        /*0914*/ 	.word	0x00000080
        /*0918*/ 	.short	0x010a
        /*091a*/ 	.byte	0xff
	.zero		1


	//   ....[129]....
        /*091c*/ 	.word	0x0000a050
        /*0920*/ 	.word	0x00000002
        /*0924*/ 	.word	0x00000030
        /*0928*/ 	.short	0x010a
        /*092a*/ 	.byte	0xff
	.zero		1


	//   ....[130]....
        /*092c*/ 	.word	0x0000a0a0
        /*0930*/ 	.word	0x00000063
        /*0934*/ 	.word	0x000000a0
        /*0938*/ 	.short	0x010a
        /*093a*/ 	.byte	0xff
	.zero		1


	//   ....[131]....
        /*093c*/ 	.word	0x0000a0f0
        /*0940*/ 	.word	0x00000003
        /*0944*/ 	.word	0x00000030
        /*0948*/ 	.short	0x010a
        /*094a*/ 	.byte	0xff
	.zero		1


	//   ....[132]....
        /*094c*/ 	.word	0x0000a140
        /*0950*/ 	.word	0x0000003e
        /*0954*/ 	.word	0x00000030
        /*0958*/ 	.short	0x010a
        /*095a*/ 	.byte	0xff
	.zero		1


	//   ....[133]....
        /*095c*/ 	.word	0x0000a190
        /*0960*/ 	.word	0x0000003e
        /*0964*/ 	.word	0x00000030
        /*0968*/ 	.short	0x010a
        /*096a*/ 	.byte	0xff
	.zero		1


	//----- nvinfo : EIATTR_NUM_MBARRIERS
	.align		4
.L_47:
        /*096c*/ 	.byte	0x03, 0x38
        /*096e*/ 	.short	0x0020


	//----- nvinfo : EIATTR_EXIT_INSTR_OFFSETS
	.align		4
        /*0970*/ 	.byte	0x04, 0x1c
        /*0972*/ 	.short	(.L_49 - .L_48)


	//   ....[0]....
.L_48:
        /*0974*/ 	.word	0x00002a20


	//   ....[1]....
        /*0978*/ 	.word	0x00002f10


	//   ....[2]....
        /*097c*/ 	.word	0x00002f70


	//   ....[3]....
        /*0980*/ 	.word	0x00004040


	//   ....[4]....
        /*0984*/ 	.word	0x000051a0


	//   ....[5]....
        /*0988*/ 	.word	0x000051e0


	//   ....[6]....
        /*098c*/ 	.word	0x00009560


	//   ....[7]....
        /*0990*/ 	.word	0x000095e0


	//   ....[8]....
        /*0994*/ 	.word	0x00009610


	//   ....[9]....
        /*0998*/ 	.word	0x00009680


	//----- nvinfo : EIATTR_MAX_THREADS
	.align		4
.L_49:
        /*099c*/ 	.byte	0x04, 0x05
        /*099e*/ 	.short	(.L_51 - .L_50)
.L_50:
        /*09a0*/ 	.word	0x00000100
        /*09a4*/ 	.word	0x00000001
        /*09a8*/ 	.word	0x00000001


	//----- nvinfo : EIATTR_CRS_STACK_SIZE
	.align		4
.L_51:
        /*09ac*/ 	.byte	0x04, 0x1e
        /*09ae*/ 	.short	(.L_53 - .L_52)
.L_52:
        /*09b0*/ 	.word	0x00000000


	//----- nvinfo : EIATTR_CBANK_PARAM_SIZE
	.align		4
.L_53:
        /*09b4*/ 	.byte	0x03, 0x19
        /*09b6*/ 	.short	0x0800


	//----- nvinfo : EIATTR_PARAM_CBANK
	.align		4
        /*09b8*/ 	.byte	0x04, 0x0a
        /*09ba*/ 	.short	(.L_55 - .L_54)
	.align		4
.L_54:
        /*09bc*/ 	.word	index@(.nv.constant0._ZN7cutlass13device_kernelINS_4gemm6kernel13GemmUniversalIN4cute5tupleIJiiiiEEENS1_10collective13CollectiveMmaINS1_35MainloopSm100TmaUmmaWarpSpecializedILi3ELi2ELi4ENS5_IJNS4_1CILi1EEENSA_ILi2EEESB_EEEEENS5_IJNSA_ILi128EEESF_SF_EEENS_10bfloat16_tENS5_IJlSB_lEEESH_SI_NS4_8TiledMMAINS4_8MMA_AtomIJNS4_20SM100_MMA_F16BF16_SSISH_SH_fLi128ELi128ELNS4_4UMMA5MajorE0ELSN_0ELNSM_7ScaleInE0ELSO_0EEEEEENS4_6LayoutINS5_IJSB_SB_SB_EEENS5_IJNSA_ILi0EEEST_ST_EEEEENS5_IJNS4_10UnderscoreESW_SW_EEEEENS4_23SM90_TMA_LOAD_MULTICASTENS4_14ComposedLayoutINS4_7SwizzleILi3ELi4ELi3EEENS4_18smem_ptr_flag_bitsILi16EEENSR_INS5_IJNSA_ILi8EEENSA_ILi64EEEEEENS5_IJS16_SB_EEEEEEEvNS4_8identityENS4_13SM90_TMA_LOADES1A_vS1B_EENS_8epilogue10collective18CollectiveEpilogueINS1E_23Sm100TmaWarpSpecializedILi4ELi2ELi32ELb1ELb0EEEJSG_NS5_IJNSR_ISF_SB_EENSR_INSA_ILi32EEESB_EEEEESH_SI_SH_SI_NS1E_6fusion15FusionCallbacksIS1I_NS1N_17LinearCombinationISH_fSH_fLNS_15FloatRoundStyleE2EEESG_S1M_JEEENS4_5SM1004TMEM4LOAD26SM100_TMEM_LOAD_32dp32b32xES1C_NS10_INS11_ILi2ELi4ELi3EEES14_NSR_INS5_IJS15_S1K_EEENS5_IJS1K_SB_EEEEEEENS4_39AutoVectorizingCopyWithAssumedAlignmentILi128EEENS4_14SM90_TMA_STOREES21_S23_S23_EEEvvEEEEvNT_6ParamsE)
        /*09c0*/ 	.short	0x0380
        /*09c2*/ 	.short	0x0800


	//----- nvinfo : EIATTR_SW_WAR
	.align		4
.L_55:
        /*09c4*/ 	.byte	0x04, 0x36
        /*09c6*/ 	.short	(.L_57 - .L_56)
.L_56:
        /*09c8*/ 	.word	0x00000008
.L_57:


//--------------------- .nv.callgraph             --------------------------
	.section	.nv.callgraph,"",@"SHT_CUDA_CALLGRAPH"
	.align	4
	.sectionentsize	8
	.align		4
        /*0000*/ 	.word	0x00000000
	.align		4
        /*0004*/ 	.word	0xffffffff
	.align		4
        /*0008*/ 	.word	index@(_ZN7cutlass13device_kernelINS_4gemm6kernel13GemmUniversalIN4cute5tupleIJiiiiEEENS1_10collective13CollectiveMmaINS1_35MainloopSm100TmaUmmaWarpSpecializedILi3ELi2ELi4ENS5_IJNS4_1CILi1EEENSA_ILi2EEESB_EEEEENS5_IJNSA_ILi128EEESF_SF_EEENS_10bfloat16_tENS5_IJlSB_lEEESH_SI_NS4_8TiledMMAINS4_8MMA_AtomIJNS4_20SM100_MMA_F16BF16_SSISH_SH_fLi128ELi128ELNS4_4UMMA5MajorE0ELSN_0ELNSM_7ScaleInE0ELSO_0EEEEEENS4_6LayoutINS5_IJSB_SB_SB_EEENS5_IJNSA_ILi0EEEST_ST_EEEEENS5_IJNS4_10UnderscoreESW_SW_EEEEENS4_23SM90_TMA_LOAD_MULTICASTENS4_14ComposedLayoutINS4_7SwizzleILi3ELi4ELi3EEENS4_18smem_ptr_flag_bitsILi16EEENSR_INS5_IJNSA_ILi8EEENSA_ILi64EEEEEENS5_IJS16_SB_EEEEEEEvNS4_8identityENS4_13SM90_TMA_LOADES1A_vS1B_EENS_8epilogue10collective18CollectiveEpilogueINS1E_23Sm100TmaWarpSpecializedILi4ELi2ELi32ELb1ELb0EEEJSG_NS5_IJNSR_ISF_SB_EENSR_INSA_ILi32EEESB_EEEEESH_SI_SH_SI_NS1E_6fusion15FusionCallbacksIS1I_NS1N_17LinearCombinationISH_fSH_fLNS_15FloatRoundStyleE2EEESG_S1M_JEEENS4_5SM1004TMEM4LOAD26SM100_TMEM_LOAD_32dp32b32xES1C_NS10_INS11_ILi2ELi4ELi3EEES14_NSR_INS5_IJS15_S1K_EEENS5_IJS1K_SB_EEEEEEENS4_39AutoVectorizingCopyWithAssumedAlignmentILi128EEENS4_14SM90_TMA_STOREES21_S23_S23_EEEvvEEEEvNT_6ParamsE)
	.align		4
        /*000c*/ 	.word	index@(__assertfail)
	.align		4
        /*0010*/ 	.word	0x00000000
	.align		4
        /*0014*/ 	.word	0xfffffffe
	.align		4
        /*0018*/ 	.word	0x00000000
	.align		4
        /*001c*/ 	.word	0xfffffffd
	.align		4
        /*0020*/ 	.word	0x00000000
	.align		4
        /*0024*/ 	.word	0xfffffffc


//--------------------- .nv.constant4             --------------------------
	.section	.nv.constant4,"a",@progbits
	.align	8
	.align		8
.nv.constant4:
        /*0000*/ 	.dword	__assertfail
	.align		8
        /*0008*/ 	.dword	__unnamed_1
	.align		8
        /*0010*/ 	.dword	__unnamed_2
	.align		8
        /*0018*/ 	.dword	_ZN39_INTERNAL_540fd305_4_k_cu_059bdf9b_71104cuda3std3__45__cpo5beginE
	.align		8
        /*0020*/ 	.dword	_ZN39_INTERNAL_540fd305_4_k_cu_059bdf9b_71104cuda3std3__45__cpo3endE
	.align		8
        /*0028*/ 	.dword	_ZN39_INTERNAL_540fd305_4_k_cu_059bdf9b_71104cuda3std3__45__cpo6cbeginE
	.align		8
        /*0030*/ 	.dword	_ZN39_INTERNAL_540fd305_4_k_cu_059bdf9b_71104cuda3std3__45__cpo4cendE
	.align		8
        /*0038*/ 	.dword	_ZN39_INTERNAL_540fd305_4_k_cu_059bdf9b_71104cuda3std3__441_GLOBAL__N__540fd305_4_k_cu_059bdf9b_71106ignoreE
	.align		8
        /*0040*/ 	.dword	_ZN39_INTERNAL_540fd305_4_k_cu_059bdf9b_71104cuda3std3__419piecewise_constructE
	.align		8
        /*0048*/ 	.dword	_ZN39_INTERNAL_540fd305_4_k_cu_059bdf9b_71104cuda3std3__48in_placeE
	.align		8
        /*0050*/ 	.dword	_ZN39_INTERNAL_540fd305_4_k_cu_059bdf9b_71104cuda3std6ranges3__45__cpo4swapE
	.align		8
        /*0058*/ 	.dword	_ZN39_INTERNAL_540fd305_4_k_cu_059bdf9b_71104cuda3std6ranges3__45__cpo9iter_moveE
	.align		8
        /*0060*/ 	.dword	_ZN39_INTERNAL_540fd305_4_k_cu_059bdf9b_71104cute7productE
	.align		8
        /*0068*/ 	.dword	_ZN39_INTERNAL_540fd305_4_k_cu_059bdf9b_71104cute1_E
	.align		8
        /*0070*/ 	.dword	$str$25
	.align		8
        /*0078*/ 	.dword	$str$26
	.align		8
        /*0080*/ 	.dword	$str$27
	.align		8
        /*0088*/ 	.dword	$str$28


//--------------------- .text._ZN7cutlass13device_kernelINS_4gemm6kernel13GemmUniversalIN4cute5tupleIJiiiiEEENS1_10collective13CollectiveMmaINS1_35MainloopSm100TmaUmmaWarpSpecializedILi3ELi2ELi4ENS5_IJNS4_1CILi1EEENSA_ILi2EEESB_EEEEENS5_IJNSA_ILi128EEESF_SF_EEENS_10bfloat16_tENS5_IJlSB_lEEESH_SI_NS4_8TiledMMAINS4_8MMA_AtomIJNS4_20SM100_MMA_F16BF16_SSISH_SH_fLi128ELi128ELNS4_4UMMA5MajorE0ELSN_0ELNSM_7ScaleInE0ELSO_0EEEEEENS4_6LayoutINS5_IJSB_SB_SB_EEENS5_IJNSA_ILi0EEEST_ST_EEEEENS5_IJNS4_10UnderscoreESW_SW_EEEEENS4_23SM90_TMA_LOAD_MULTICASTENS4_14ComposedLayoutINS4_7SwizzleILi3ELi4ELi3EEENS4_18smem_ptr_flag_bitsILi16EEENSR_INS5_IJNSA_ILi8EEENSA_ILi64EEEEEENS5_IJS16_SB_EEEEEEEvNS4_8identityENS4_13SM90_TMA_LOADES1A_vS1B_EENS_8epilogue10collective18CollectiveEpilogueINS1E_23Sm100TmaWarpSpecializedILi4ELi2ELi32ELb1ELb0EEEJSG_NS5_IJNSR_ISF_SB_EENSR_INSA_ILi32EEESB_EEEEESH_SI_SH_SI_NS1E_6fusion15FusionCallbacksIS1I_NS1N_17LinearCombinationISH_fSH_fLNS_15FloatRoundStyleE2EEESG_S1M_JEEENS4_5SM1004TMEM4LOAD26SM100_TMEM_LOAD_32dp32b32xES1C_NS10_INS11_ILi2ELi4ELi3EEES14_NSR_INS5_IJS15_S1K_EEENS5_IJS1K_SB_EEEEEEENS4_39AutoVectorizingCopyWithAssumedAlignmentILi128EEENS4_14SM90_TMA_STOREES21_S23_S23_EEEvvEEEEvNT_6ParamsE --------------------------
	.section	.text._ZN7cutlass13device_kernelINS_4gemm6kernel13GemmUniversalIN4cute5tupleIJiiiiEEENS1_10collective13CollectiveMmaINS1_35MainloopSm100TmaUmmaWarpSpecializedILi3ELi2ELi4ENS5_IJNS4_1CILi1EEENSA_ILi2EEESB_EEEEENS5_IJNSA_ILi128EEESF_SF_EEENS_10bfloat16_tENS5_IJlSB_lEEESH_SI_NS4_8TiledMMAINS4_8MMA_AtomIJNS4_20SM100_MMA_F16BF16_SSISH_SH_fLi128ELi128ELNS4_4UMMA5MajorE0ELSN_0ELNSM_7ScaleInE0ELSO_0EEEEEENS4_6LayoutINS5_IJSB_SB_SB_EEENS5_IJNSA_ILi0EEEST_ST_EEEEENS5_IJNS4_10UnderscoreESW_SW_EEEEENS4_23SM90_TMA_LOAD_MULTICASTENS4_14ComposedLayoutINS4_7SwizzleILi3ELi4ELi3EEENS4_18smem_ptr_flag_bitsILi16EEENSR_INS5_IJNSA_ILi8EEENSA_ILi64EEEEEENS5_IJS16_SB_EEEEEEEvNS4_8identityENS4_13SM90_TMA_LOADES1A_vS1B_EENS_8epilogue10collective18CollectiveEpilogueINS1E_23Sm100TmaWarpSpecializedILi4ELi2ELi32ELb1ELb0EEEJSG_NS5_IJNSR_ISF_SB_EENSR_INSA_ILi32EEESB_EEEEESH_SI_SH_SI_NS1E_6fusion15FusionCallbacksIS1I_NS1N_17LinearCombinationISH_fSH_fLNS_15FloatRoundStyleE2EEESG_S1M_JEEENS4_5SM1004TMEM4LOAD26SM100_TMEM_LOAD_32dp32b32xES1C_NS10_INS11_ILi2ELi4ELi3EEES14_NSR_INS5_IJS15_S1K_EEENS5_IJS1K_SB_EEEEEEENS4_39AutoVectorizingCopyWithAssumedAlignmentILi128EEENS4_14SM90_TMA_STOREES21_S23_S23_EEEvvEEEEvNT_6ParamsE,"ax",@progbits
	.align	128
.text._ZN7cutlass13device_kernelINS_4gemm6kernel13GemmUniversalIN4cute5tupleIJiiiiEEENS1_10collective13CollectiveMmaINS1_35MainloopSm100TmaUmmaWarpSpecializedILi3ELi2ELi4ENS5_IJNS4_1CILi1EEENSA_ILi2EEESB_EEEEENS5_IJNSA_ILi128EEESF_SF_EEENS_10bfloat16_tENS5_IJlSB_lEEESH_SI_NS4_8TiledMMAINS4_8MMA_AtomIJNS4_20SM100_MMA_F16BF16_SSISH_SH_fLi128ELi128ELNS4_4UMMA5MajorE0ELSN_0ELNSM_7ScaleInE0ELSO_0EEEEEENS4_6LayoutINS5_IJSB_SB_SB_EEENS5_IJNSA_ILi0EEEST_ST_EEEEENS5_IJNS4_10UnderscoreESW_SW_EEEEENS4_23SM90_TMA_LOAD_MULTICASTENS4_14ComposedLayoutINS4_7SwizzleILi3ELi4ELi3EEENS4_18smem_ptr_flag_bitsILi16EEENSR_INS5_IJNSA_ILi8EEENSA_ILi64EEEEEENS5_IJS16_SB_EEEEEEEvNS4_8identityENS4_13SM90_TMA_LOADES1A_vS1B_EENS_8epilogue10collective18CollectiveEpilogueINS1E_23Sm100TmaWarpSpecializedILi4ELi2ELi32ELb1ELb0EEEJSG_NS5_IJNSR_ISF_SB_EENSR_INSA_ILi32EEESB_EEEEESH_SI_SH_SI_NS1E_6fusion15FusionCallbacksIS1I_NS1N_17LinearCombinationISH_fSH_fLNS_15FloatRoundStyleE2EEESG_S1M_JEEENS4_5SM1004TMEM4LOAD26SM100_TMEM_LOAD_32dp32b32xES1C_NS10_INS11_ILi2ELi4ELi3EEES14_NSR_INS5_IJS15_S1K_EEENS5_IJS1K_SB_EEEEEEENS4_39AutoVectorizingCopyWithAssumedAlignmentILi128EEENS4_14SM90_TMA_STOREES21_S23_S23_EEEvvEEEEvNT_6ParamsE:
        .type           _ZN7cutlass13device_kernelINS_4gemm6kernel13GemmUniversalIN4cute5tupleIJiiiiEEENS1_10collective13CollectiveMmaINS1_35MainloopSm100TmaUmmaWarpSpecializedILi3ELi2ELi4ENS5_IJNS4_1CILi1EEENSA_ILi2EEESB_EEEEENS5_IJNSA_ILi128EEESF_SF_EEENS_10bfloat16_tENS5_IJlSB_lEEESH_SI_NS4_8TiledMMAINS4_8MMA_AtomIJNS4_20SM100_MMA_F16BF16_SSISH_SH_fLi128ELi128ELNS4_4UMMA5MajorE0ELSN_0ELNSM_7ScaleInE0ELSO_0EEEEEENS4_6LayoutINS5_IJSB_SB_SB_EEENS5_IJNSA_ILi0EEEST_ST_EEEEENS5_IJNS4_10UnderscoreESW_SW_EEEEENS4_23SM90_TMA_LOAD_MULTICASTENS4_14ComposedLayoutINS4_7SwizzleILi3ELi4ELi3EEENS4_18smem_ptr_flag_bitsILi16EEENSR_INS5_IJNSA_ILi8EEENSA_ILi64EEEEEENS5_IJS16_SB_EEEEEEEvNS4_8identityENS4_13SM90_TMA_LOADES1A_vS1B_EENS_8epilogue10collective18CollectiveEpilogueINS1E_23Sm100TmaWarpSpecializedILi4ELi2ELi32ELb1ELb0EEEJSG_NS5_IJNSR_ISF_SB_EENSR_INSA_ILi32EEESB_EEEEESH_SI_SH_SI_NS1E_6fusion15FusionCallbacksIS1I_NS1N_17LinearCombinationISH_fSH_fLNS_15FloatRoundStyleE2EEESG_S1M_JEEENS4_5SM1004TMEM4LOAD26SM100_TMEM_LOAD_32dp32b32xES1C_NS10_INS11_ILi2ELi4ELi3EEES14_NSR_INS5_IJS15_S1K_EEENS5_IJS1K_SB_EEEEEEENS4_39AutoVectorizingCopyWithAssumedAlignmentILi128EEENS4_14SM90_TMA_STOREES21_S23_S23_EEEvvEEEEvNT_6ParamsE,@function
        .size           _ZN7cutlass13device_kernelINS_4gemm6kernel13GemmUniversalIN4cute5tupleIJiiiiEEENS1_10collective13CollectiveMmaINS1_35MainloopSm100TmaUmmaWarpSpecializedILi3ELi2ELi4ENS5_IJNS4_1CILi1EEENSA_ILi2EEESB_EEEEENS5_IJNSA_ILi128EEESF_SF_EEENS_10bfloat16_tENS5_IJlSB_lEEESH_SI_NS4_8TiledMMAINS4_8MMA_AtomIJNS4_20SM100_MMA_F16BF16_SSISH_SH_fLi128ELi128ELNS4_4UMMA5MajorE0ELSN_0ELNSM_7ScaleInE0ELSO_0EEEEEENS4_6LayoutINS5_IJSB_SB_SB_EEENS5_IJNSA_ILi0EEEST_ST_EEEEENS5_IJNS4_10UnderscoreESW_SW_EEEEENS4_23SM90_TMA_LOAD_MULTICASTENS4_14ComposedLayoutINS4_7SwizzleILi3ELi4ELi3EEENS4_18smem_ptr_flag_bitsILi16EEENSR_INS5_IJNSA_ILi8EEENSA_ILi64EEEEEENS5_IJS16_SB_EEEEEEEvNS4_8identityENS4_13SM90_TMA_LOADES1A_vS1B_EENS_8epilogue10collective18CollectiveEpilogueINS1E_23Sm100TmaWarpSpecializedILi4ELi2ELi32ELb1ELb0EEEJSG_NS5_IJNSR_ISF_SB_EENSR_INSA_ILi32EEESB_EEEEESH_SI_SH_SI_NS1E_6fusion15FusionCallbacksIS1I_NS1N_17LinearCombinationISH_fSH_fLNS_15FloatRoundStyleE2EEESG_S1M_JEEENS4_5SM1004TMEM4LOAD26SM100_TMEM_LOAD_32dp32b32xES1C_NS10_INS11_ILi2ELi4ELi3EEES14_NSR_INS5_IJS15_S1K_EEENS5_IJS1K_SB_EEEEEEENS4_39AutoVectorizingCopyWithAssumedAlignmentILi128EEENS4_14SM90_TMA_STOREES21_S23_S23_EEEvvEEEEvNT_6ParamsE,(.L_x_180 - _ZN7cutlass13device_kernelINS_4gemm6kernel13GemmUniversalIN4cute5tupleIJiiiiEEENS1_10collective13CollectiveMmaINS1_35MainloopSm100TmaUmmaWarpSpecializedILi3ELi2ELi4ENS5_IJNS4_1CILi1EEENSA_ILi2EEESB_EEEEENS5_IJNSA_ILi128EEESF_SF_EEENS_10bfloat16_tENS5_IJlSB_lEEESH_SI_NS4_8TiledMMAINS4_8MMA_AtomIJNS4_20SM100_MMA_F16BF16_SSISH_SH_fLi128ELi128ELNS4_4UMMA5MajorE0ELSN_0ELNSM_7ScaleInE0ELSO_0EEEEEENS4_6LayoutINS5_IJSB_SB_SB_EEENS5_IJNSA_ILi0EEEST_ST_EEEEENS5_IJNS4_10UnderscoreESW_SW_EEEEENS4_23SM90_TMA_LOAD_MULTICASTENS4_14ComposedLayoutINS4_7SwizzleILi3ELi4ELi3EEENS4_18smem_ptr_flag_bitsILi16EEENSR_INS5_IJNSA_ILi8EEENSA_ILi64EEEEEENS5_IJS16_SB_EEEEEEEvNS4_8identityENS4_13SM90_TMA_LOADES1A_vS1B_EENS_8epilogue10collective18CollectiveEpilogueINS1E_23Sm100TmaWarpSpecializedILi4ELi2ELi32ELb1ELb0EEEJSG_NS5_IJNSR_ISF_SB_EENSR_INSA_ILi32EEESB_EEEEESH_SI_SH_SI_NS1E_6fusion15FusionCallbacksIS1I_NS1N_17LinearCombinationISH_fSH_fLNS_15FloatRoundStyleE2EEESG_S1M_JEEENS4_5SM1004TMEM4LOAD26SM100_TMEM_LOAD_32dp32b32xES1C_NS10_INS11_ILi2ELi4ELi3EEES14_NSR_INS5_IJS15_S1K_EEENS5_IJS1K_SB_EEEEEEENS4_39AutoVectorizingCopyWithAssumedAlignmentILi128EEENS4_14SM90_TMA_STOREES21_S23_S23_EEEvvEEEEvNT_6ParamsE)
        .other          _ZN7cutlass13device_kernelINS_4gemm6kernel13GemmUniversalIN4cute5tupleIJiiiiEEENS1_10collective13CollectiveMmaINS1_35MainloopSm100TmaUmmaWarpSpecializedILi3ELi2ELi4ENS5_IJNS4_1CILi1EEENSA_ILi2EEESB_EEEEENS5_IJNSA_ILi128EEESF_SF_EEENS_10bfloat16_tENS5_IJlSB_lEEESH_SI_NS4_8TiledMMAINS4_8MMA_AtomIJNS4_20SM100_MMA_F16BF16_SSISH_SH_fLi128ELi128ELNS4_4UMMA5MajorE0ELSN_0ELNSM_7ScaleInE0ELSO_0EEEEEENS4_6LayoutINS5_IJSB_SB_SB_EEENS5_IJNSA_ILi0EEEST_ST_EEEEENS5_IJNS4_10UnderscoreESW_SW_EEEEENS4_23SM90_TMA_LOAD_MULTICASTENS4_14ComposedLayoutINS4_7SwizzleILi3ELi4ELi3EEENS4_18smem_ptr_flag_bitsILi16EEENSR_INS5_IJNSA_ILi8EEENSA_ILi64EEEEEENS5_IJS16_SB_EEEEEEEvNS4_8identityENS4_13SM90_TMA_LOADES1A_vS1B_EENS_8epilogue10collective18CollectiveEpilogueINS1E_23Sm100TmaWarpSpecializedILi4ELi2ELi32ELb1ELb0EEEJSG_NS5_IJNSR_ISF_SB_EENSR_INSA_ILi32EEESB_EEEEESH_SI_SH_SI_NS1E_6fusion15FusionCallbacksIS1I_NS1N_17LinearCombinationISH_fSH_fLNS_15FloatRoundStyleE2EEESG_S1M_JEEENS4_5SM1004TMEM4LOAD26SM100_TMEM_LOAD_32dp32b32xES1C_NS10_INS11_ILi2ELi4ELi3EEES14_NSR_INS5_IJS15_S1K_EEENS5_IJS1K_SB_EEEEEEENS4_39AutoVectorizingCopyWithAssumedAlignmentILi128EEENS4_14SM90_TMA_STOREES21_S23_S23_EEEvvEEEEvNT_6ParamsE,@"STO_CUDA_ENTRY STV_DEFAULT"
_ZN7cutlass13device_kernelINS_4gemm6kernel13GemmUniversalIN4cute5tupleIJiiiiEEENS1_10collective13CollectiveMmaINS1_35MainloopSm100TmaUmmaWarpSpecializedILi3ELi2ELi4ENS5_IJNS4_1CILi1EEENSA_ILi2EEESB_EEEEENS5_IJNSA_ILi128EEESF_SF_EEENS_10bfloat16_tENS5_IJlSB_lEEESH_SI_NS4_8TiledMMAINS4_8MMA_AtomIJNS4_20SM100_MMA_F16BF16_SSISH_SH_fLi128ELi128ELNS4_4UMMA5MajorE0ELSN_0ELNSM_7ScaleInE0ELSO_0EEEEEENS4_6LayoutINS5_IJSB_SB_SB_EEENS5_IJNSA_ILi0EEEST_ST_EEEEENS5_IJNS4_10UnderscoreESW_SW_EEEEENS4_23SM90_TMA_LOAD_MULTICASTENS4_14ComposedLayoutINS4_7SwizzleILi3ELi4ELi3EEENS4_18smem_ptr_flag_bitsILi16EEENSR_INS5_IJNSA_ILi8EEENSA_ILi64EEEEEENS5_IJS16_SB_EEEEEEEvNS4_8identityENS4_13SM90_TMA_LOADES1A_vS1B_EENS_8epilogue10collective18CollectiveEpilogueINS1E_23Sm100TmaWarpSpecializedILi4ELi2ELi32ELb1ELb0EEEJSG_NS5_IJNSR_ISF_SB_EENSR_INSA_ILi32EEESB_EEEEESH_SI_SH_SI_NS1E_6fusion15FusionCallbacksIS1I_NS1N_17LinearCombinationISH_fSH_fLNS_15FloatRoundStyleE2EEESG_S1M_JEEENS4_5SM1004TMEM4LOAD26SM100_TMEM_LOAD_32dp32b32xES1C_NS10_INS11_ILi2ELi4ELi3EEES14_NSR_INS5_IJS15_S1K_EEENS5_IJS1K_SB_EEEEEEENS4_39AutoVectorizingCopyWithAssumedAlignmentILi128EEENS4_14SM90_TMA_STOREES21_S23_S23_EEEvvEEEEvNT_6ParamsE:
[----:B------:R-:W1:Y:S01]  /*0000*/  LDC R1, c[0x0][0x37c] ;  /* 0x0000df00ff017b82 */ /* 0x000e620000000800 */
[----:B------:R-:W2:Y:S01]  /*0010*/  S2R R94, SR_TID.X ;  /* 0x00000000005e7919 */ /* 0x000ea20000002100 */
[----:B------:R-:W3:Y:S01]  /*0020*/  LDCU.64 UR8, c[0x0][0x890] ;  /* 0x00011200ff0877ac */ /* 0x000ee20008000a00 */
[----:B------:R-:W-:Y:S02]  /*0030*/  PRMT R80, RZ, 0x7610, R80 ;  /* 0x00007610ff507816 */ /* 0x000fe40000000050 */
[----:B------:R-:W-:Y:S01]  /*0040*/  ELECT P3, URZ, PT ;  /* 0x0000000000ff782f */ /* 0x000fe20003860000 */
[----:B---3--:R-:W-:-:S04]  /*0050*/  UISETP.NE.U32.AND UP0, UPT, UR8, URZ, UPT ;  /* 0x000000ff0800728c */ /* 0x008fc8000bf05070 */
[----:B------:R-:W-:Y:S01]  /*0060*/  UISETP.NE.AND.EX UP0, UPT, UR9, URZ, UPT, UP0 ;  /* 0x000000ff0900728c */ /* 0x000fe2000bf05300 */
[----:B--2---:R-:W-:-:S05]  /*0070*/  SHF.R.U32.HI R81, RZ, 0x5, R94 ;  /* 0x00000005ff517819 */ /* 0x004fca000001165e */
[----:B------:R-:W2:Y:S02]  /*0080*/  SHFL.IDX PT, R0, R81, RZ, 0x1f ;  /* 0x00001fff51007589 */ /* 0x000ea400000e0000 */
[----:B--2---:R-:W-:Y:S01]  /*0090*/  R2UR UR17, R0 ;  /* 0x00000000001172ca */ /* 0x004fe200000e0000 */
[----:B-1----:R-:W-:-:S14]  /*00a0*/  BRA.U UP0, `(.L_x_0) ;  /* 0x0000000100307547 */ /* 0x002fdc000b800000 */
[----:B------:R-:W1:Y:S02]  /*00b0*/  LDCU.64 UR4, c[0x0][0x888] ;  /* 0x00011100ff0477ac */ /* 0x000e640008000a00 */
[----:B-1----:R-:W-:-:S04]  /*00c0*/  UISETP.NE.U32.AND UP0, UPT, UR4, URZ, UPT ;  /* 0x000000ff0400728c */ /* 0x002fc8000bf05070 */
[----:B------:R-:W-:-:S09]  /*00d0*/  UISETP.NE.AND.EX UP0, UPT, UR5, URZ, UPT, UP0 ;  /* 0x000000ff0500728c */ /* 0x000fd2000bf05300 */
[----:B------:R-:W-:Y:S05]  /*00e0*/  BRA.U !UP0, `(.L_x_1) ;  /* 0x0000000108147547 */ /* 0x000fea000b800000 */
[----:B------:R-:W1:Y:S01]  /*00f0*/  LDC.64 R2, c[0x0][0x888] ;  /* 0x00022200ff027b82 */ /* 0x000e620000000a00 */
[----:B------:R-:W1:Y:S02]  /*0100*/  LDCU.64 UR4, c[0x0][0x358] ;  /* 0x00006b00ff0477ac */ /* 0x000e640008000a00 */
[----:B-1----:R1:W5:Y:S01]  /*0110*/  LDG.E R41, desc[UR4][R2.64] ;  /* 0x0000000402297981 */ /* 0x002362000c1e1900 */
[----:B------:R-:W-:Y:S01]  /*0120*/  HFMA2 R80, -RZ, RZ, 0, 5.9604644775390625e-08 ;  /* 0x00000001ff507431 */ /* 0x000fe200000001ff */
[----:B------:R-:W-:Y:S05]  /*0130*/  BRA `(.L_x_0) ;  /* 0x00000000000c7947 */ /* 0x000fea0003800000 */
.L_x_1:
[----:B------:R-:W1:Y:S01]  /*0140*/  LDCU UR4, c[0x0][0x880] ;  /* 0x00011000ff0477ac */ /* 0x000e620008000800 */
[----:B------:R-:W-:Y:S01]  /*0150*/  HFMA2 R80, -RZ, RZ, 0, 5.9604644775390625e-08 ;  /* 0x00000001ff507431 */ /* 0x000fe200000001ff */
[----:B-1----:R-:W-:-:S07]  /*0160*/  MOV R41, UR4 ;  /* 0x0000000400297c02 */ /* 0x002fce0008000f00 */
.L_x_0:
[----:B------:R-:W2:Y:S02]  /*0170*/  LDCU.64 UR4, c[0x0][0x8b0] ;  /* 0x00011600ff0477ac */ /* 0x000ea40008000a00 */
[----:B--2---:R-:W-:-:S04]  /*0180*/  UISETP.NE.U32.AND UP0, UPT, UR4, URZ, UPT ;  /* 0x000000ff0400728c */ /* 0x004fc8000bf05070 */
[----:B------:R-:W-:-:S09]  /*0190*/  UISETP.NE.AND.EX UP0, UPT, UR5, URZ, UPT, UP0 ;  /* 0x000000ff0500728c */ /* 0x000fd2000bf05300 */
[----:B------:R-:W-:Y:S05]  /*01a0*/  BRA.U UP0, `(.L_x_2) ;  /* 0x0000000100287547 */ /* 0x000fea000b800000 */
[----:B------:R-:W2:Y:S02]  /*01b0*/  LDCU.64 UR4, c[0x0][0x8a8] ;  /* 0x00011500ff0477ac */ /* 0x000ea40008000a00 */
[----:B--2---:R-:W-:-:S04]  /*01c0*/  UISETP.NE.U32.AND UP0, UPT, UR4, URZ, UPT ;  /* 0x000000ff0400728c */ /* 0x004fc8000bf05070 */
[----:B------:R-:W-:-:S09]  /*01d0*/  UISETP.NE.AND.EX UP0, UPT, UR5, URZ, UPT, UP0 ;  /* 0x000000ff0500728c */ /* 0x000fd2000bf05300 */
[----:B------:R-:W-:Y:S05]  /*01e0*/  BRA.U !UP0, `(.L_x_3) ;  /* 0x0000000108107547 */ /* 0x000fea000b800000 */
[----:B------:R-:W2:Y:S01]  /*01f0*/  LDC.64 R38, c[0x0][0x8a8] ;  /* 0x00022a00ff267b82 */ /* 0x000ea20000000a00 */
[----:B------:R-:W2:Y:S02]  /*0200*/  LDCU.64 UR4, c[0x0][0x358] ;  /* 0x00006b00ff0477ac */ /* 0x000ea40008000a00 */
[----:B--2---:R2:W5:Y:S01]  /*0210*/  LDG.E R38, desc[UR4][R38.64] ;  /* 0x0000000426267981 */ /* 0x004562000c1e1900 */
[----:B------:R-:W-:Y:S05]  /*0220*/  BRA `(.L_x_2) ;  /* 0x0000000000087947 */ /* 0x000fea0003800000 */
.L_x_3:
[----:B------:R-:W2:Y:S02]  /*0230*/  LDCU UR4, c[0x0][0x8a0] ;  /* 0x00011400ff0477ac */ /* 0x000ea40008000800 */
[----:B--2---:R-:W-:Y:S02]  /*0240*/  MOV R38, UR4 ;  /* 0x0000000400267c02 */ /* 0x004fe40008000f00 */
.L_x_2:
[----:B------:R-:W-:Y:S01]  /*0250*/  IMAD.U32 R0, RZ, RZ, UR17 ;  /* 0x00000011ff007e24 */ /* 0x000fe2000f8e00ff */
[----:B------:R-:W-:Y:S04]  /*0260*/  BSSY.RECONVERGENT B0, `(.L_x_4) ;  /* 0x000000c000007945 */ /* 0x000fe80003800200 */
[C---:B------:R-:W-:Y:S02]  /*0270*/  ISETP.NE.OR P1, PT, R0.reuse, 0x1, !P3 ;  /* 0x000000010000780c */ /* 0x040fe40005f25670 */
[----:B------:R-:W-:-:S11]  /*0280*/  ISETP.NE.OR P0, PT, R0, 0x3, !P3 ;  /* 0x000000030000780c */ /* 0x000fd60005f05670 */
[----:B------:R-:W-:Y:S05]  /*0290*/  @P1 BRA `(.L_x_5) ;  /* 0x0000000000201947 */ /* 0x000fea0003800000 */
[----:B------:R-:W3:Y:S02]  /*02a0*/  LDCU.64 UR4, c[0x0][0x348] ;  /* 0x00006900ff0477ac */ /* 0x000ee40008000a00 */
[----:B---3--:R-:W-:Y:S02]  /*02b0*/  UIADD3 UR6, UP1, UPT, UR4, 0x80, URZ ;  /* 0x0000008004067890 */ /* 0x008fe4000ff3e0ff */
[----:B------:R-:W-:Y:S02]  /*02c0*/  UIADD3 UR4, UP0, UPT, UR4, 0x180, URZ ;  /* 0x0000018004047890 */ /* 0x000fe4000ff1e0ff */
[----:B------:R-:W-:Y:S02]  /*02d0*/  UIADD3.X UR7, UPT, UPT, URZ, UR5, URZ, UP1, !UPT ;  /* 0x00000005ff077290 */ /* 0x000fe40008ffe4ff */
[----:B------:R-:W-:-:S07]  /*02e0*/  UIADD3.X UR5, UPT, UPT, URZ, UR5, URZ, UP0, !UPT ;  /* 0x00000005ff057290 */ /* 0x000fce00087fe4ff */
[----:B------:R3:W-:Y:S02]  /*02f0*/  UTMACCTL.PF [UR6] ;  /* 0x00000000060079b9 */ /* 0x0007e40008040000 */
[----:B------:R3:W-:Y:S02]  /*0300*/  UTMACCTL.PF [UR4] ;  /* 0x00000000040079b9 */ /* 0x0007e40008040000 */
[----:B---3--:R-:W-:Y:S01]  /*0310*/  NOP ;  /* 0x0000000000007918 */ /* 0x008fe20000000000 */
.L_x_5:
[----:B------:R-:W-:Y:S05]  /*0320*/  BSYNC.RECONVERGENT B0 ;  /* 0x0000000000007941 */ /* 0x000fea0003800200 */
.L_x_4:
[----:B------:R-:W-:Y:S04]  /*0330*/  BSSY.RECONVERGENT B0, `(.L_x_6) ;  /* 0x000000a000007945 */ /* 0x000fe80003800200 */
        /* <DEDUP_REMOVED lines=9> */
.L_x_7:
[----:B------:R-:W-:Y:S05]  /*03d0*/  BSYNC.RECONVERGENT B0 ;  /* 0x0000000000007941 */ /* 0x000fea0003800200 */
.L_x_6:
[----:B------:R-:W3:Y:S01]  /*03e0*/  LDCU.64 UR4, c[0x0][0x888] ;  /* 0x00011100ff0477ac */ /* 0x000ee20008000a00 */
[----:B------:R-:W-:Y:S02]  /*03f0*/  UISETP.EQ.U32.AND UP1, UPT, UR8, URZ, UPT ;  /* 0x000000ff0800728c */ /* 0x000fe4000bf22070 */
[----:B------:R-:W-:Y:S02]  /*0400*/  UPLOP3.LUT UP3, UPT, UPT, UPT, UPT, 0x80, 0x8 ;  /* 0x000000000008789c */ /* 0x000fe40003f6f070 */
[----:B---3--:R-:W-:-:S04]  /*0410*/  UISETP.NE.U32.AND UP0, UPT, UR4, URZ, UPT ;  /* 0x000000ff0400728c */ /* 0x008fc8000bf05070 */
[----:B------:R-:W-:-:S04]  /*0420*/  UISETP.NE.AND.EX UP0, UPT, UR5, URZ, UPT, UP0 ;  /* 0x000000ff0500728c */ /* 0x000fc8000bf05300 */
[----:B------:R-:W-:-:S04]  /*0430*/  UISETP.EQ.OR.EX UP2, UPT, UR9, URZ, !UP0, UP1 ;  /* 0x000000ff0900728c */ /* 0x000fc8000c742710 */
[----:B------:R-:W-:-:S06]  /*0440*/  UP2UR UR4, UPR, URZ, 0x4 ;  /* 0x00000004ff047883 */ /* 0x000fcc0008000000 */
[----:B------:R-:W-:Y:S01]  /*0450*/  MOV R83, UR4 ;  /* 0x0000000400537c02 */ /* 0x000fe20008000f00 */
[----:B------:R-:W-:Y:S06]  /*0460*/  BRA.U !UP2, `(.L_x_8) ;  /* 0x000000010a207547 */ /* 0x000fec000b800000 */
[----:B------:R-:W-:Y:S01]  /*0470*/  UISETP.NE.U32.AND UP1, UPT, UR8, URZ, UPT ;  /* 0x000000ff0800728c */ /* 0x000fe2000bf25070 */
[----:B-----5:R-:W-:Y:S01]  /*0480*/  FSETP.NEU.AND P0, PT, R41, RZ, PT ;  /* 0x000000ff2900720b */ /* 0x020fe20003f0d000 */
[----:B------:R-:W-:Y:S02]  /*0490*/  USEL UR4, URZ, 0xffffffff, UP0 ;  /* 0xffffffffff047887 */ /* 0x000fe40008000000 */
[----:B------:R-:W-:-:S10]  /*04a0*/  UISETP.NE.AND.EX UP1, UPT, UR9, URZ, UPT, UP1 ;  /* 0x000000ff0900728c */ /* 0x000fd4000bf25310 */
[----:B------:R-:W-:Y:S01]  /*04b0*/  VOTEU.ANY UP0, P0 ;  /* 0x0000000000ff7886 */ /* 0x000fe20000000100 */
[----:B------:R-:W-:-:S04]  /*04c0*/  @!UP1 USEL UR4, URZ, 0xffffffff, UP0 ;  /* 0xffffffffff049887 */ /* 0x000fc80008000000 */
[----:B------:R-:W-:-:S04]  /*04d0*/  ULOP3.LUT UR4, UR4, 0x1, URZ, 0xc0, !UPT ;  /* 0x0000000104047892 */ /* 0x000fc8000f8ec0ff */
[----:B------:R-:W-:-:S11]  /*04e0*/  UISETP.NE.U32.AND UP3, UPT, UR4, 0x1, UPT ;  /* 0x000000010400788c */ /* 0x000fd6000bf65070 */
.L_x_8:
[----:B-1----:R-:W1:Y:S01]  /*04f0*/  SHFL.IDX PT, R2, R81, RZ, 0x1f ;  /* 0x00001fff51027589 */ /* 0x002e6200000e0000 */
[----:B------:R-:W-:-:S04]  /*0500*/  UISETP.NE.AND UP0, UPT, UR17, 0x2, UPT ;  /* 0x000000021100788c */ /* 0x000fc8000bf05270 */
[----:B------:R-:W-:Y:S01]  /*0510*/  USEL UR43, URZ, 0x1, UP0 ;  /* 0x00000001ff2b7887 */ /* 0x000fe20008000000 */
[----:B-1----:R-:W-:-:S13]  /*0520*/  ISETP.NE.AND P0, PT, R2, RZ, PT ;  /* 0x000000ff0200720c */ /* 0x002fda0003f05270 */
[----:B------:R-:W-:Y:S05]  /*0530*/  @P0 BRA `(.L_x_9) ;  /* 0x0000000000500947 */ /* 0x000fea0003800000 */
[----:B------:R-:W1:Y:S01]  /*0540*/  S2UR UR4, SR_CgaCtaId ;  /* 0x00000000000479c3 */ /* 0x000e620000008800 */
[----:B------:R-:W-:Y:S01]  /*0550*/  UMOV UR5, 0x400 ;  /* 0x0000040000057882 */ /* 0x000fe20000000000 */
[----:B------:R-:W-:Y:S01]  /*0560*/  UMOV UR8, 0x1 ;  /* 0x0000000100087882 */ /* 0x000fe20000000000 */
[----:B------:R-:W-:Y:S01]  /*0570*/  UMOV UR6, 0x2 ;  /* 0x0000000200067882 */ /* 0x000fe20000000000 */
[----:B------:R-:W-:-:S04]  /*0580*/  UIADD3 UR8, UPT, UPT, -UR8, 0x100000, URZ ;  /* 0x0010000008087890 */ /* 0x000fc8000fffe1ff */
[----:B------:R-:W-:Y:S02]  /*0590*/  USHF.L.U32 UR9, UR8, 0xb, URZ ;  /* 0x0000000b08097899 */ /* 0x000fe400080006ff */
[----:B------:R-:W-:Y:S02]  /*05a0*/  USHF.L.U32 UR8, UR8, 0x1, URZ ;  /* 0x0000000108087899 */ /* 0x000fe400080006ff */
[----:B------:R-:W-:-:S04]  /*05b0*/  UIADD3 UR6, UPT, UPT, -UR6, 0x100000, URZ ;  /* 0x0010000006067890 */ /* 0x000fc8000fffe1ff */
[----:B------:R-:W-:Y:S02]  /*05c0*/  USHF.L.U32 UR7, UR6, 0xb, URZ ;  /* 0x0000000b06077899 */ /* 0x000fe400080006ff */
[----:B------:R-:W-:Y:S01]  /*05d0*/  USHF.L.U32 UR6, UR6, 0x1, URZ ;  /* 0x0000000106067899 */ /* 0x000fe200080006ff */
[----:B------:R-:W-:Y:S01]  /*05e0*/  ELECT P0, URZ, PT ;  /* 0x0000000000ff782f */ /* 0x000fe20003800000 */
[----:B-1----:R-:W-:Y:S01]  /*05f0*/  ULEA UR4, UR4, UR5, 0x18 ;  /* 0x0000000504047291 */ /* 0x002fe2000f8ec0ff */
[----:B------:R-:W1:Y:S11]  /*0600*/  FENCE.VIEW.ASYNC.S ;  /* 0x00000000000073c6 */ /* 0x000e760000000000 */
[----:B-1----:R1:W3:Y:S01]  /*0610*/  SYNCS.EXCH.64 URZ, [UR4], UR8 ;  /* 0x0000000804ff75b2 */ /* 0x0022e20008000100 */
[----:B------:R1:W4:Y:S01]  /*0620*/  SYNCS.EXCH.64 URZ, [UR4+0x18], UR6 ;  /* 0x0000180604ff75b2 */ /* 0x0003220008000100 */
[----:B------:R1:W1:Y:S01]  /*0630*/  SYNCS.EXCH.64 URZ, [UR4+0x8], UR8 ;  /* 0x0000080804ff75b2 */ /* 0x0002620008000100 */
[----:B------:R1:W1:Y:S01]  /*0640*/  SYNCS.EXCH.64 URZ, [UR4+0x20], UR6 ;  /* 0x0000200604ff75b2 */ /* 0x0002620008000100 */
[----:B------:R1:W1:Y:S01]  /*0650*/  SYNCS.EXCH.64 URZ, [UR4+0x10], UR8 ;  /* 0x0000100804ff75b2 */ /* 0x0002620008000100 */
[----:B------:R1:W1:Y:S01]  /*0660*/  SYNCS.EXCH.64 URZ, [UR4+0x28], UR6 ;  /* 0x0000280604ff75b2 */ /* 0x0002620008000100 */
[----:B------:R-:W-:Y:S01]  /*0670*/  NOP ;  /* 0x0000000000007918 */ /* 0x000fe20000000000 */
.L_x_9:
[----:B------:R-:W2:Y:S01]  /*0680*/  SHFL.IDX PT, R2, R81, RZ, 0x1f ;  /* 0x00001fff51027589 */ /* 0x000ea200000e0000 */
[----:B------:R-:W-:Y:S01]  /*0690*/  NOP ;  /* 0x0000000000007918 */ /* 0x000fe20000000000 */
[----:B--2---:R-:W-:-:S13]  /*06a0*/  ISETP.NE.AND P0, PT, R2, 0x1, PT ;  /* 0x000000010200780c */ /* 0x004fda0003f05270 */
[----:B------:R-:W-:Y:S05]  /*06b0*/  @P0 BRA `(.L_x_10) ;  /* 0x0000000000580947 */ /* 0x000fea0003800000 */
[----:B-1----:R-:W1:Y:S01]  /*06c0*/  S2UR UR4, SR_CgaCtaId ;  /* 0x00000000000479c3 */ /* 0x002e620000008800 */
        /* <DEDUP_REMOVED lines=12> */
[----:B-1----:R2:W1:Y:S01]  /*0790*/  SYNCS.EXCH.64 URZ, [UR4+0x30], UR8 ;  /* 0x0000300804ff75b2 */ /* 0x0024620008000100 */
[----:B------:R2:W1:Y:S01]  /*07a0*/  SYNCS.EXCH.64 URZ, [UR4+0x50], UR6 ;  /* 0x0000500604ff75b2 */ /* 0x0004620008000100 */
[----:B------:R2:W1:Y:S01]  /*07b0*/  SYNCS.EXCH.64 URZ, [UR4+0x38], UR8 ;  /* 0x0000380804ff75b2 */ /* 0x0004620008000100 */
[----:B------:R2:W1:Y:S01]  /*07c0*/  SYNCS.EXCH.64 URZ, [UR4+0x58], UR6 ;  /* 0x0000580604ff75b2 */ /* 0x0004620008000100 */
[----:B------:R2:W1:Y:S01]  /*07d0*/  SYNCS.EXCH.64 URZ, [UR4+0x40], UR8 ;  /* 0x0000400804ff75b2 */ /* 0x0004620008000100 */
[----:B------:R2:W1:Y:S01]  /*07e0*/  SYNCS.EXCH.64 URZ, [UR4+0x60], UR6 ;  /* 0x0000600604ff75b2 */ /* 0x0004620008000100 */
[----:B------:R2:W1:Y:S01]  /*07f0*/  SYNCS.EXCH.64 URZ, [UR4+0x48], UR8 ;  /* 0x0000480804ff75b2 */ /* 0x0004620008000100 */
[----:B------:R2:W1:Y:S02]  /*0800*/  SYNCS.EXCH.64 URZ, [UR4+0x68], UR6 ;  /* 0x0000680604ff75b2 */ /* 0x0004640008000100 */
[----:B--2---:R-:W-:Y:S01]  /*0810*/  NOP ;  /* 0x0000000000007918 */ /* 0x004fe20000000000 */
.L_x_10:
[----:B------:R-:W2:Y:S01]  /*0820*/  SHFL.IDX PT, R2, R81, RZ, 0x1f ;  /* 0x00001fff51027589 */ /* 0x000ea200000e0000 */
[----:B------:R-:W-:Y:S01]  /*0830*/  NOP ;  /* 0x0000000000007918 */ /* 0x000fe20000000000 */
[----:B--2---:R-:W-:-:S13]  /*0840*/  ISETP.NE.AND P0, PT, R2, 0x3, PT ;  /* 0x000000030200780c */ /* 0x004fda0003f05270 */
[----:B------:R-:W-:Y:S05]  /*0850*/  @P0 BRA `(.L_x_11) ;  /* 0x0000000000300947 */ /* 0x000fea0003800000 */
[----:B-1----:R-:W1:Y:S01]  /*0860*/  S2UR UR6, SR_CgaCtaId ;  /* 0x00000000000679c3 */ /* 0x002e620000008800 */
[----:B------:R-:W-:Y:S01]  /*0870*/  UMOV UR4, 0x400 ;  /* 0x0000040000047882 */ /* 0x000fe20000000000 */
[----:B------:R-:W-:Y:S01]  /*0880*/  UMOV UR5, 0x20 ;  /* 0x0000002000057882 */ /* 0x000fe20000000000 */
[----:B------:R-:W-:Y:S01]  /*0890*/  ELECT P0, URZ, PT ;  /* 0x0000000000ff782f */ /* 0x000fe20003800000 */
[----:B-1----:R-:W-:Y:S02]  /*08a0*/  ULEA UR6, UR6, UR4, 0x18 ;  /* 0x0000000406067291 */ /* 0x002fe4000f8ec0ff */
[----:B------:R-:W-:-:S04]  /*08b0*/  UIADD3 UR4, UPT, UPT, -UR5, 0x100000, URZ ;  /* 0x0010000005047890 */ /* 0x000fc8000fffe1ff */
[----:B------:R-:W-:Y:S02]  /*08c0*/  USHF.L.U32 UR5, UR4, 0xb, URZ ;  /* 0x0000000b04057899 */ /* 0x000fe400080006ff */
[----:B------:R-:W-:Y:S01]  /*08d0*/  USHF.L.U32 UR4, UR4, 0x1, URZ ;  /* 0x0000000104047899 */ /* 0x000fe200080006ff */
[----:B------:R-:W1:Y:S11]  /*08e0*/  FENCE.VIEW.ASYNC.S ;  /* 0x00000000000073c6 */ /* 0x000e760000000000 */
[----:B-1----:R2:W1:Y:S01]  /*08f0*/  SYNCS.EXCH.64 URZ, [UR6+0x70], UR4 ;  /* 0x0000700406ff75b2 */ /* 0x0024620008000100 */
[----:B------:R2:W1:Y:S02]  /*0900*/  SYNCS.EXCH.64 URZ, [UR6+0x78], UR4 ;  /* 0x0000780406ff75b2 */ /* 0x0004640008000100 */
[----:B--2---:R-:W-:Y:S01]  /*0910*/  NOP ;  /* 0x0000000000007918 */ /* 0x004fe20000000000 */
.L_x_11:
[----:B------:R-:W2:Y:S01]  /*0920*/  SHFL.IDX PT, R2, R81, RZ, 0x1f ;  /* 0x00001fff51027589 */ /* 0x000ea200000e0000 */
[----:B------:R-:W-:Y:S01]  /*0930*/  NOP ;  /* 0x0000000000007918 */ /* 0x000fe20000000000 */
[----:B--2---:R-:W-:-:S13]  /*0940*/  ISETP.NE.AND P0, PT, R2, 0x4, PT ;  /* 0x000000040200780c */ /* 0x004fda0003f05270 */
[----:B------:R-:W-:Y:S05]  /*0950*/  @P0 BRA `(.L_x_12) ;  /* 0x00000000004c0947 */ /* 0x000fea0003800000 */
[----:B-1----:R-:W1:Y:S01]  /*0960*/  S2UR UR6, SR_CgaCtaId ;  /* 0x00000000000679c3 */ /* 0x002e620000008800 */
[----:B------:R-:W-:Y:S01]  /*0970*/  UMOV UR4, 0x1e0 ;  /* 0x000001e000047882 */ /* 0x000fe20000000000 */
[----:B------:R-:W-:Y:S01]  /*0980*/  UMOV UR5, 0x400 ;  /* 0x0000040000057882 */ /* 0x000fe20000000000 */
[----:B------:R-:W-:Y:S01]  /*0990*/  USEL UR4, UR4, 0x1a0, UP3 ;  /* 0x000001a004047887 */ /* 0x000fe20009800000 */
[----:B------:R-:W-:Y:S01]  /*09a0*/  UMOV UR8, 0x1 ;  /* 0x0000000100087882 */ /* 0x000fe20000000000 */
[----:B------:R-:W-:Y:S01]  /*09b0*/  ELECT P0, URZ, PT ;  /* 0x0000000000ff782f */ /* 0x000fe20003800000 */
[----:B------:R-:W-:-:S04]  /*09c0*/  UIADD3 UR8, UPT, UPT, -UR8, 0x100000, URZ ;  /* 0x0010000008087890 */ /* 0x000fc8000fffe1ff */
[----:B------:R-:W-:Y:S02]  /*09d0*/  USHF.L.U32 UR9, UR8, 0xb, URZ ;  /* 0x0000000b08097899 */ /* 0x000fe400080006ff */
[----:B------:R-:W-:Y:S02]  /*09e0*/  USHF.L.U32 UR8, UR8, 0x1, URZ ;  /* 0x0000000108087899 */ /* 0x000fe400080006ff */
[----:B-1----:R-:W-:Y:S02]  /*09f0*/  ULEA UR6, UR6, UR5, 0x18 ;  /* 0x0000000506067291 */ /* 0x002fe4000f8ec0ff */
[----:B------:R-:W-:-:S04]  /*0a00*/  UIADD3 UR4, UPT, UPT, -UR4, 0x100000, URZ ;  /* 0x0010000004047890 */ /* 0x000fc8000fffe1ff */
[----:B------:R-:W-:Y:S02]  /*0a10*/  USHF.L.U32 UR5, UR4, 0xb, URZ ;  /* 0x0000000b04057899 */ /* 0x000fe400080006ff */
[----:B------:R-:W-:Y:S01]  /*0a20*/  USHF.L.U32 UR4, UR4, 0x1, URZ ;  /* 0x0000000104047899 */ /* 0x000fe200080006ff */
[----:B------:R-:W1:Y:S03]  /*0a30*/  FENCE.VIEW.ASYNC.S ;  /* 0x00000000000073c6 */ /* 0x000e660000000000 */
[----:B-1----:R2:W1:Y:S08]  /*0a40*/  SYNCS.EXCH.64 URZ, [UR6+0x80], UR8 ;  /* 0x0000800806ff75b2 */ /* 0x0024700008000100 */
[----:B------:R2:W1:Y:S01]  /*0a50*/  SYNCS.EXCH.64 URZ, [UR6+0x90], UR4 ;  /* 0x0000900406ff75b2 */ /* 0x0004620008000100 */
[----:B------:R2:W1:Y:S01]  /*0a60*/  SYNCS.EXCH.64 URZ, [UR6+0x88], UR8 ;  /* 0x0000880806ff75b2 */ /* 0x0004620008000100 */
[----:B------:R2:W1:Y:S02]  /*0a70*/  SYNCS.EXCH.64 URZ, [UR6+0x98], UR4 ;  /* 0x0000980406ff75b2 */ /* 0x0004640008000100 */
[----:B--2---:R-:W-:Y:S01]  /*0a80*/  NOP ;  /* 0x0000000000007918 */ /* 0x004fe20000000000 */
.L_x_12:
        /* <DEDUP_REMOVED lines=26> */
.L_x_13:
[----:B------:R-:W2:Y:S01]  /*0c30*/  SHFL.IDX PT, R2, R81, RZ, 0x1f ;  /* 0x00001fff51027589 */ /* 0x000ea200000e0000 */
[----:B------:R-:W1:Y:S01]  /*0c40*/  S2UR UR47, SR_CgaCtaId ;  /* 0x00000000002f79c3 */ /* 0x000e620000008800 */
[----:B------:R-:W-:Y:S01]  /*0c50*/  NOP ;  /* 0x0000000000007918 */ /* 0x000fe20000000000 */
[----:B--2---:R-:W-:-:S13]  /*0c60*/  ISETP.NE.AND P0, PT, R2, 0x3, PT ;  /* 0x000000030200780c */ /* 0x004fda0003f05270 */
[----:B-1----:R-:W-:Y:S05]  /*0c70*/  @P0 BRA `(.L_x_14) ;  /* 0x0000000000340947 */ /* 0x002fea0003800000 */
[----:B------:R-:W-:Y:S01]  /*0c80*/  UMOV UR4, 0x400 ;  /* 0x0000040000047882 */ /* 0x000fe20000000000 */
[----:B------:R-:W-:Y:S01]  /*0c90*/  UMOV UR6, 0x20 ;  /* 0x0000002000067882 */ /* 0x000fe20000000000 */
[----:B------:R-:W-:Y:S02]  /*0ca0*/  ULEA UR4, UR47, UR4, 0x18 ;  /* 0x000000042f047291 */ /* 0x000fe4000f8ec0ff */
[----:B------:R-:W-:-:S04]  /*0cb0*/  UIADD3 UR6, UPT, UPT, -UR6, 0x100000, URZ ;  /* 0x0010000006067890 */ /* 0x000fc8000fffe1ff */
[----:B------:R-:W-:Y:S02]  /*0cc0*/  USHF.L.U32 UR7, UR6, 0xb, URZ ;  /* 0x0000000b06077899 */ /* 0x000fe400080006ff */
[----:B------:R-:W-:Y:S01]  /*0cd0*/  USHF.L.U32 UR6, UR6, 0x1, URZ ;  /* 0x0000000106067899 */ /* 0x000fe200080006ff */
[----:B------:R-:W-:Y:S01]  /*0ce0*/  ELECT P0, URZ, PT ;  /* 0x0000000000ff782f */ /* 0x000fe20003800000 */
[----:B------:R-:W1:Y:S10]  /*0cf0*/  FENCE.VIEW.ASYNC.S ;  /* 0x00000000000073c6 */ /* 0x000e740000000000 */
[----:B-1----:R1:W2:Y:S01]  /*0d00*/  SYNCS.EXCH.64 URZ, [UR4+0xe0], UR6 ;  /* 0x0000e00604ff75b2 */ /* 0x0022a20008000100 */
[----:B------:R1:W1:Y:S01]  /*0d10*/  SYNCS.EXCH.64 URZ, [UR4+0xf0], UR6 ;  /* 0x0000f00604ff75b2 */ /* 0x0002620008000100 */
[----:B------:R1:W1:Y:S01]  /*0d20*/  SYNCS.EXCH.64 URZ, [UR4+0xe8], UR6 ;  /* 0x0000e80604ff75b2 */ /* 0x0002620008000100 */
[----:B------:R1:W1:Y:S01]  /*0d30*/  SYNCS.EXCH.64 URZ, [UR4+0xf8], UR6 ;  /* 0x0000f80604ff75b2 */ /* 0x0002620008000100 */
[----:B------:R-:W-:Y:S01]  /*0d40*/  NOP ;  /* 0x0000000000007918 */ /* 0x000fe20000000000 */
.L_x_14:
[----:B-1----:R-:W1:Y:S01]  /*0d50*/  LDCU UR4, c[0x0][0x36c] ;  /* 0x00006d80ff0477ac */ /* 0x002e620008000800 */
[----:B------:R-:W-:Y:S01]  /*0d60*/  ISETP.NE.OR P3, PT, R0, 0x2, !P3 ;  /* 0x000000020000780c */ /* 0x000fe20005f65670 */
[----:B------:R-:W-:Y:S01]  /*0d70*/  NOP ;  /* 0x0000000000007918 */ /* 0x000fe20000000000 */
[----:B------:R-:W-:Y:S01]  /*0d80*/  LOP3.LUT R0, R94, 0x1f, RZ, 0xc0, !PT ;  /* 0x0000001f5e007812 */ /* 0x000fe200078ec0ff */
[----:B------:R-:W-:Y:S02]  /*0d90*/  UISETP.NE.AND UP4, UPT, UR17, URZ, UPT ;  /* 0x000000ff1100728c */ /* 0x000fe4000bf85270 */
[----:B-1----:R-:W-:-:S09]  /*0da0*/  UISETP.EQ.U32.AND UP5, UPT, UR4, 0x1, UPT ;  /* 0x000000010400788c */ /* 0x002fd2000bfa2070 */
[----:B------:R-:W-:Y:S05]  /*0db0*/  BRA.U !UP5, `(.L_x_15) ;  /* 0x000000010d087547 */ /* 0x000fea000b800000 */
[----:B--234-:R-:W-:Y:S01]  /*0dc0*/  UCGABAR_ARV ;  /* 0x00000000000079c7 */ /* 0x01cfe20008000000 */
[----:B------:R-:W-:Y:S05]  /*0dd0*/  BRA `(.L_x_16) ;  /* 0x0000000000047947 */ /* 0x000fea0003800000 */
.L_x_15:
[----:B--234-:R-:W-:Y:S01]  /*0de0*/  NOP ;  /* 0x0000000000007918 */ /* 0x01cfe20000000000 */
.L_x_16:
[----:B------:R-:W1:Y:S01]  /*0df0*/  S2UR UR7, SR_CTAID.X ;  /* 0x00000000000779c3 */ /* 0x000e620000002500 */
[----:B------:R-:W-:-:S05]  /*0e00*/  CS2R.32 R82, SR_CgaSize ;  /* 0x0000000000527805 */ /* 0x000fca0000008a00 */
[----:B------:R-:W-:-:S05]  /*0e10*/  IMAD R82, R82, -0xa0, RZ ;  /* 0xffffff6052527824 */ /* 0x000fca00078e02ff */
[----:B------:R-:W-:-:S14]  /*0e20*/  R2UR UR5, R82 ;  /* 0x00000000520572ca */ /* 0x000fdc00000e0000 */
[----:B------:R-:W2:Y:S01]  /*0e30*/  LDCU UR5, c[0x0][UR5+0x2b0] ;  /* 0x00005600050577ac */ /* 0x000ea20008000800 */
[----:B------:R-:W-:-:S05]  /*0e40*/  CS2R.32 R82, SR_CgaSize ;  /* 0x0000000000527805 */ /* 0x000fca0000008a00 */
[----:B------:R-:W-:-:S05]  /*0e50*/  IMAD R82, R82, -0xa0, RZ ;  /* 0xffffff6052527824 */ /* 0x000fca00078e02ff */
[----:B------:R-:W-:-:S14]  /*0e60*/  R2UR UR4, R82 ;  /* 0x00000000520472ca */ /* 0x000fdc00000e0000 */
[----:B------:R-:W3:Y:S01]  /*0e70*/  LDCU UR4, c[0x0][UR4+0x2b4] ;  /* 0x00005680040477ac */ /* 0x000ee20008000800 */
[----:B------:R-:W4:Y:S01]  /*0e80*/  S2UR UR8, SR_CTAID.Y ;  /* 0x00000000000879c3 */ /* 0x000f220000002600 */
[----:B------:R-:W-:-:S05]  /*0e90*/  CS2R.32 R82, SR_CgaSize ;  /* 0x0000000000527805 */ /* 0x000fca0000008a00 */
[----:B------:R-:W-:-:S05]  /*0ea0*/  IMAD R82, R82, -0xa0, RZ ;  /* 0xffffff6052527824 */ /* 0x000fca00078e02ff */
[----:B------:R-:W-:-:S14]  /*0eb0*/  R2UR UR9, R82 ;  /* 0x00000000520972ca */ /* 0x000fdc00000e0000 */
[----:B------:R-:W3:Y:S01]  /*0ec0*/  LDCU UR9, c[0x0][UR9+0x2a0] ;  /* 0x00005400090977ac */ /* 0x000ee20008000800 */
[----:B------:R-:W3:Y:S01]  /*0ed0*/  LDCU UR21, c[0x0][0xb24] ;  /* 0x00016480ff1577ac */ /* 0x000ee20008000800 */
[----:B------:R-:W1:Y:S01]  /*0ee0*/  S2UR UR36, SR_CTAID.Z ;  /* 0x00000000002479c3 */ /* 0x000e620000002700 */
[----:B------:R-:W-:-:S05]  /*0ef0*/  CS2R.32 R82, SR_CgaSize ;  /* 0x0000000000527805 */ /* 0x000fca0000008a00 */
[----:B------:R-:W-:-:S05]  /*0f00*/  IMAD R82, R82, -0xa0, RZ ;  /* 0xffffff6052527824 */ /* 0x000fca00078e02ff */
[----:B------:R-:W-:-:S14]  /*0f10*/  R2UR UR63, R82 ;  /* 0x00000000523f72ca */ /* 0x000fdc00000e0000 */
[----:B------:R-:W3:Y:S01]  /*0f20*/  LDCU UR63, c[0x0][UR63+0x2a4] ;  /* 0x000054803f3f77ac */ /* 0x000ee20008000800 */
[----:B------:R-:W3:Y:S01]  /*0f30*/  LDCU UR42, c[0x0][0xb24] ;  /* 0x00016480ff2a77ac */ /* 0x000ee20008000800 */
[----:B-1----:R-:W-:Y:S01]  /*0f40*/  I2FP.F32.U32 R3, UR7 ;  /* 0x0000000700037c45 */ /* 0x002fe20008201000 */
[----:B------:R-:W1:Y:S04]  /*0f50*/  LDCU UR27, c[0x0][0xb30] ;  /* 0x00016600ff1b77ac */ /* 0x000e680008000800 */
[----:B--2---:R-:W-:Y:S01]  /*0f60*/  FMUL R3, R3, UR5 ;  /* 0x0000000503037c20 */ /* 0x004fe20008400000 */
[----:B------:R-:W-:Y:S01]  /*0f70*/  USHF.L.U32 UR29, UR47, 0xc, URZ ;  /* 0x0000000c2f1d7899 */ /* 0x000fe200080006ff */
[----:B----4-:R-:W-:Y:S01]  /*0f80*/  I2FP.F32.U32 R2, UR8 ;  /* 0x0000000800027c45 */ /* 0x010fe20008201000 */
[----:B---3--:R-:W-:-:S03]  /*0f90*/  UISETP.GE.AND UP2, UPT, UR21, 0x1, UPT ;  /* 0x000000011500788c */ /* 0x008fc6000bf46270 */
[----:B------:R-:W2:Y:S01]  /*0fa0*/  F2I.U32.TRUNC.NTZ R3, R3 ;  /* 0x0000000300037305 */ /* 0x000ea2000020f000 */
[----:B------:R-:W-:Y:S01]  /*0fb0*/  UMOV UR16, UR7 ;  /* 0x0000000700107c82 */ /* 0x000fe20008000000 */
[----:B------:R-:W-:Y:S01]  /*0fc0*/  FMUL R2, R2, UR4 ;  /* 0x0000000402027c20 */ /* 0x000fe20008400000 */
[----:B------:R-:W-:-:S05]  /*0fd0*/  UMOV UR20, UR8 ;  /* 0x0000000800147c82 */ /* 0x000fca0008000000 */
[----:B------:R-:W3:Y:S01]  /*0fe0*/  F2I.U32.TRUNC.NTZ R2, R2 ;  /* 0x0000000200027305 */ /* 0x000ee2000020f000 */
[----:B--2---:R-:W-:Y:S02]  /*0ff0*/  R2UR UR4, R3 ;  /* 0x00000000030472ca */ /* 0x004fe400000e0000 */
[----:B---3--:R-:W-:Y:S02]  /*1000*/  R2UR UR6, R2 ;  /* 0x00000000020672ca */ /* 0x008fe400000e0000 */
[----:B------:R-:W-:-:S09]  /*1010*/  PRMT R2, RZ, 0x7610, R2 ;  /* 0x00007610ff027816 */ /* 0x000fd20000000002 */
[----:B------:R-:W-:-:S04]  /*1020*/  UIADD3 UR5, UPT, UPT, -UR4, URZ, URZ ;  /* 0x000000ff04057290 */ /* 0x000fc8000fffe1ff */
[----:B------:R-:W-:Y:S02]  /*1030*/  UIMAD UR5, UR9, UR5, UR7 ;  /* 0x00000005090572a4 */ /* 0x000fe4000f8e0207 */
[----:B------:R-:W-:-:S04]  /*1040*/  UIADD3 UR4, UPT, UPT, -UR6, URZ, URZ ;  /* 0x000000ff06047290 */ /* 0x000fc8000fffe1ff */
[----:B------:R-:W-:Y:S01]  /*1050*/  IMAD.U32 R82, RZ, RZ, UR5 ;  /* 0x00000005ff527e24 */ /* 0x000fe2000f8e00ff */
[----:B------:R-:W-:Y:S01]  /*1060*/  UIMAD UR63, UR63, UR4, UR8 ;  /* 0x000000043f3f72a4 */ /* 0x000fe2000f8e0208 */
[----:B-1----:R-:W-:Y:S11]  /*1070*/  BRA.U UP4, `(.L_x_17) ;  /* 0x0000000104287547 */ /* 0x002ff6000b800000 */
[----:B------:R-:W-:Y:S01]  /*1080*/  R2UR UR4, R82 ;  /* 0x00000000520472ca */ /* 0x000fe200000e0000 */
[----:B------:R-:W-:Y:S02]  /*1090*/  UISETP.NE.AND UP0, UPT, UR63, URZ, UPT ;  /* 0x000000ff3f00728c */ /* 0x000fe4000bf05270 */
[----:B------:R-:W-:-:S10]  /*10a0*/  UISETP.NE.AND UP1, UPT, UR63, 0x1, UPT ;  /* 0x000000013f00788c */ /* 0x000fd4000bf25270 */
[----:B------:R-:W-:-:S04]  /*10b0*/  UISETP.EQ.OR UP0, UPT, UR4, URZ, !UP0 ;  /* 0x000000ff0400728c */ /* 0x000fc8000c702670 */
[----:B------:R-:W-:Y:S02]  /*10c0*/  USEL UR5, URZ, 0x1, !UP0 ;  /* 0x00000001ff057887 */ /* 0x000fe4000c000000 */
[----:B------:R-:W-:Y:S02]  /*10d0*/  UISETP.NE.AND UP0, UPT, UR4, URZ, UPT ;  /* 0x000000ff0400728c */ /* 0x000fe4000bf05270 */
[----:B------:R-:W-:-:S04]  /*10e0*/  USEL UR4, URZ, 0x2, UP1 ;  /* 0x00000002ff047887 */ /* 0x000fc80008800000 */
[----:B------:R-:W-:-:S04]  /*10f0*/  USEL UR4, UR4, 0x2, UP0 ;  /* 0x0000000204047887 */ /* 0x000fc80008000000 */
[----:B------:R-:W-:-:S06]  /*1100*/  UIADD3 UR4, UPT, UPT, UR5, UR4, URZ ;  /* 0x0000000405047290 */ /* 0x000fcc000fffe0ff */
[----:B------:R-:W-:Y:S02]  /*1110*/  MOV R2, UR4 ;  /* 0x0000000400027c02 */ /* 0x000fe40008000f00 */
.L_x_17:
[----:B------:R-:W-:Y:S05]  /*1120*/  BRA.U !UP2, `(.L_x_18) ;  /* 0x000000010ad47547 */ /* 0x000fea000b800000 */
[----:B------:R-:W1:Y:S01]  /*1130*/  LDCU.128 UR12, c[0x0][0xb10] ;  /* 0x00016200ff0c77ac */ /* 0x000e620008000c00 */
[----:B------:R-:W2:Y:S01]  /*1140*/  LDCU UR6, c[0x0][0x370] ;  /* 0x00006e00ff0677ac */ /* 0x000ea20008000800 */
[----:B------:R-:W3:Y:S01]  /*1150*/  LDCU UR5, c[0x0][0x374] ;  /* 0x00006e80ff0577ac */ /* 0x000ee20008000800 */
[----:B------:R-:W4:Y:S01]  /*1160*/  LDCU UR26, c[0x0][0xb0c] ;  /* 0x00016180ff1a77ac */ /* 0x000f220008000800 */
[----:B------:R-:W4:Y:S01]  /*1170*/  LDCU UR4, c[0x0][0xb20] ;  /* 0x00016400ff0477ac */ /* 0x000f220008000800 */
[----:B------:R-:W4:Y:S01]  /*1180*/  LDCU.64 UR8, c[0x0][0xb28] ;  /* 0x00016500ff0877ac */ /* 0x000f220008000a00 */
[----:B-1----:R-:W-:Y:S02]  /*1190*/  UISETP.NE.AND UP0, UPT, UR14, 0x1, UPT ;  /* 0x000000010e00788c */ /* 0x002fe4000bf05270 */
[----:B---3--:R-:W-:Y:S02]  /*11a0*/  UIMAD.WIDE.U32 UR10, UR5, UR15, URZ ;  /* 0x0000000f050a72a5 */ /* 0x008fe4000f8e00ff */
[----:B--2---:R-:W-:-:S02]  /*11b0*/  UIMAD.WIDE.U32 UR22, UR6, UR12, URZ ;  /* 0x0000000c061672a5 */ /* 0x004fc4000f8e00ff */
[----:B----4-:R-:W-:Y:S02]  /*11c0*/  UISETP.NE.AND UP1, UPT, UR26, 0x1, UPT ;  /* 0x000000011a00788c */ /* 0x010fe4000bf25270 */
[----:B------:R-:W-:Y:S01]  /*11d0*/  UISETP.NE.AND UP2, UPT, UR21, 0x1, UPT ;  /* 0x000000011500788c */ /* 0x000fe2000bf45270 */
[----:B------:R-:W-:Y:S02]  /*11e0*/  UMOV UR10, UR11 ;  /* 0x0000000b000a7c82 */ /* 0x000fe40008000000 */
[----:B------:R-:W-:Y:S01]  /*11f0*/  UMOV UR22, UR23 ;  /* 0x0000001700167c82 */ /* 0x000fe20008000000 */
[----:B------:R-:W-:Y:S02]  /*1200*/  @UP0 USHF.R.U32.HI UR5, URZ, UR4, UR10 ;  /* 0x00000004ff050299 */ /* 0x000fe4000801160a */
[----:B------:R-:W-:Y:S02]  /*1210*/  UIMAD.WIDE.U32 UR24, UR20, UR15, URZ ;  /* 0x0000000f141872a5 */ /* 0x000fe4000f8e00ff */
[----:B------:R-:W-:-:S02]  /*1220*/  UIMAD.WIDE.U32 UR10, UR5, UR8, URZ ;  /* 0x00000008050a72a5 */ /* 0x000fc4000f8e00ff */
[----:B------:R-:W-:Y:S02]  /*1230*/  @UP1 USHF.R.U32.HI UR6, URZ, UR13, UR22 ;  /* 0x0000000dff061299 */ /* 0x000fe40008011616 */
[----:B------:R-:W-:Y:S02]  /*1240*/  UIMAD.WIDE.U32 UR18, UR16, UR12, URZ ;  /* 0x0000000c101272a5 */ /* 0x000fe4000f8e00ff */
[----:B------:R-:W-:Y:S01]  /*1250*/  UIMAD.WIDE.U32 UR22, UR6, UR8, URZ ;  /* 0x00000008061672a5 */ /* 0x000fe2000f8e00ff */
[----:B------:R-:W-:Y:S01]  /*1260*/  UMOV UR24, UR25 ;  /* 0x0000001900187c82 */ /* 0x000fe20008000000 */
[----:B------:R-:W-:Y:S01]  /*1270*/  UMOV UR10, UR11 ;  /* 0x0000000b000a7c82 */ /* 0x000fe20008000000 */
[----:B------:R-:W-:Y:S02]  /*1280*/  USHF.R.U32.HI UR24, URZ, UR4, UR24 ;  /* 0x00000004ff187299 */ /* 0x000fe40008011618 */
[----:B------:R-:W-:Y:S02]  /*1290*/  @UP2 USHF.R.U32.HI UR5, URZ, UR9, UR10 ;  /* 0x00000009ff052299 */ /* 0x000fe4000801160a */
[----:B------:R-:W-:Y:S01]  /*12a0*/  UMOV UR7, UR23 ;  /* 0x0000001700077c82 */ /* 0x000fe20008000000 */
[----:B------:R-:W-:Y:S01]  /*12b0*/  UMOV UR18, UR19 ;  /* 0x0000001300127c82 */ /* 0x000fe20008000000 */
[----:B------:R-:W-:-:S02]  /*12c0*/  @UP2 USHF.R.U32.HI UR6, URZ, UR9, UR7 ;  /* 0x00000009ff062299 */ /* 0x000fc40008011607 */
[----:B------:R-:W-:Y:S02]  /*12d0*/  USHF.R.U32.HI UR13, URZ, UR13, UR18 ;  /* 0x0000000dff0d7299 */ /* 0x000fe40008011612 */
[----:B------:R-:W-:Y:S02]  /*12e0*/  USEL UR4, UR20, UR24, !UP0 ;  /* 0x0000001814047287 */ /* 0x000fe4000c000000 */
[----:B------:R-:W-:Y:S02]  /*12f0*/  UIMAD UR7, UR5, UR21, URZ ;  /* 0x00000015050772a4 */ /* 0x000fe4000f8e02ff */
[----:B------:R-:W-:Y:S02]  /*1300*/  USEL UR5, UR16, UR13, !UP1 ;  /* 0x0000000d10057287 */ /* 0x000fe4000c800000 */
[----:B------:R-:W-:Y:S02]  /*1310*/  UIMAD UR12, UR6, UR21, URZ ;  /* 0x00000015060c72a4 */ /* 0x000fe4000f8e02ff */
[----:B------:R-:W-:-:S02]  /*1320*/  UISETP.GE.AND UP0, UPT, UR4, UR7, UPT ;  /* 0x000000070400728c */ /* 0x000fc4000bf06270 */
[----:B------:R-:W-:Y:S02]  /*1330*/  UIMAD.WIDE.U32 UR10, UR4, UR8, URZ ;  /* 0x00000008040a72a5 */ /* 0x000fe4000f8e00ff */
[----:B------:R-:W-:Y:S02]  /*1340*/  UISETP.GE.OR UP0, UPT, UR5, UR12, UP0 ;  /* 0x0000000c0500728c */ /* 0x000fe40008706670 */
[----:B------:R-:W-:Y:S02]  /*1350*/  UIMAD.WIDE.U32 UR12, UR5, UR8, URZ ;  /* 0x00000008050c72a5 */ /* 0x000fe4000f8e00ff */
[----:B------:R-:W-:Y:S01]  /*1360*/  UIADD3 UR10, UPT, UPT, -UR4, URZ, URZ ;  /* 0x000000ff040a7290 */ /* 0x000fe2000fffe1ff */
[----:B------:R-:W-:Y:S01]  /*1370*/  UMOV UR8, UR11 ;  /* 0x0000000b00087c82 */ /* 0x000fe20008000000 */
[----:B------:R-:W-:Y:S02]  /*1380*/  UIADD3 UR11, UPT, UPT, -UR5, URZ, URZ ;  /* 0x000000ff050b7290 */ /* 0x000fe4000fffe1ff */
[----:B------:R-:W-:-:S03]  /*1390*/  USHF.R.U32.HI UR8, URZ, UR9, UR8 ;  /* 0x00000009ff087299 */ /* 0x000fc60008011608 */
[----:B------:R-:W-:Y:S01]  /*13a0*/  @!UP0 UMOV UR7, UR13 ;  /* 0x0000000d00078c82 */ /* 0x000fe20008000000 */
[----:B------:R-:W-:Y:S02]  /*13b0*/  UIMAD UR20, UR14, UR10, UR20 ;  /* 0x0000000a0e1472a4 */ /* 0x000fe4000f8e0214 */
[----:B------:R-:W-:Y:S02]  /*13c0*/  USEL UR8, UR4, UR8, !UP2 ;  /* 0x0000000804087287 */ /* 0x000fe4000d000000 */
[----:B------:R-:W-:Y:S02]  /*13d0*/  @!UP0 USHF.R.U32.HI UR7, URZ, UR9, UR7 ;  /* 0x00000009ff078299 */ /* 0x000fe40008011607 */
[----:B------:R-:W-:Y:S02]  /*13e0*/  UIADD3 UR9, UPT, UPT, -UR8, URZ, URZ ;  /* 0x000000ff08097290 */ /* 0x000fe4000fffe1ff */
[----:B------:R-:W-:Y:S02]  /*13f0*/  @!UP0 USEL UR7, UR5, UR7, !UP2 ;  /* 0x0000000705078287 */ /* 0x000fe4000d000000 */
[----:B------:R-:W-:-:S02]  /*1400*/  UIMAD UR9, UR21, UR9, UR4 ;  /* 0x00000009150972a4 */ /* 0x000fc4000f8e0204 */
[----:B------:R-:W-:Y:S02]  /*1410*/  @!UP0 UIADD3 UR8, UPT, UPT, UR8, -UR7, URZ ;  /* 0x8000000708088290 */ /* 0x000fe4000fffe0ff */
[----:B------:R-:W-:Y:S02]  /*1420*/  @!UP0 UIMAD UR6, UR9, UR6, UR7 ;  /* 0x00000006090682a4 */ /* 0x000fe4000f8e0207 */
[----:B------:R-:W-:Y:S02]  /*1430*/  @!UP0 UIMAD UR4, UR8, UR21, UR5 ;  /* 0x00000015080482a4 */ /* 0x000fe4000f8e0205 */
[----:B------:R-:W-:Y:S02]  /*1440*/  UIMAD UR16, UR26, UR11, UR16 ;  /* 0x0000000b1a1072a4 */ /* 0x000fe4000f8e0210 */
[----:B------:R-:W-:Y:S01]  /*1450*/  UIMAD UR20, UR4, UR14, UR20 ;  /* 0x0000000e041472a4 */ /* 0x000fe2000f8e0214 */
[----:B------:R-:W-:Y:S02]  /*1460*/  @!UP0 UMOV UR5, UR6 ;  /* 0x0000000600058c82 */ /* 0x000fe40008000000 */
[----:B------:R-:W-:-:S12]  /*1470*/  UIMAD UR16, UR5, UR26, UR16 ;  /* 0x0000001a051072a4 */ /* 0x000fd8000f8e0210 */
.L_x_18:
[----:B------:R-:W-:Y:S02]  /*1480*/  UISETP.NE.AND UP1, UPT, UR27, 0x1, UPT ;  /* 0x000000011b00788c */ /* 0x000fe4000bf25270 */
[----:B------:R-:W-:Y:S02]  /*1490*/  UISETP.NE.AND UP0, UPT, UR17, 0x2, UPT ;  /* 0x000000021100788c */ /* 0x000fe4000bf05270 */
[----:B------:R-:W-:-:S05]  /*14a0*/  ULOP3.LUT UR29, UR29, 0x1000, URZ, 0xc0, !UPT ;  /* 0x000010001d1d7892 */ /* 0x000fca000f8ec0ff */
[----:B------:R-:W-:Y:S07]  /*14b0*/  BRA.U UP1, `(.L_x_19) ;  /* 0x0000000101447547 */ /* 0x000fee000b800000 */
[----:B------:R-:W1:Y:S01]  /*14c0*/  LDCU.128 UR8, c[0x0][0xb10] ;  /* 0x00016200ff0877ac */ /* 0x000e620008000c00 */
[----:B------:R-:W2:Y:S01]  /*14d0*/  LDCU UR12, c[0x0][0xb0c] ;  /* 0x00016180ff0c77ac */ /* 0x000ea20008000800 */
[----:B------:R-:W3:Y:S01]  /*14e0*/  LDCU UR13, c[0x0][0xb20] ;  /* 0x00016400ff0d77ac */ /* 0x000ee20008000800 */
[----:B-1----:R-:W-:Y:S02]  /*14f0*/  UIMAD.WIDE.U32 UR6, UR16, UR8, URZ ;  /* 0x00000008100672a5 */ /* 0x002fe4000f8e00ff */
[----:B------:R-:W-:Y:S02]  /*1500*/  UIMAD.WIDE.U32 UR4, UR20, UR11, URZ ;  /* 0x0000000b140472a5 */ /* 0x000fe4000f8e00ff */
[----:B--2---:R-:W-:Y:S02]  /*1510*/  UISETP.NE.AND UP2, UPT, UR12, 0x1, UPT ;  /* 0x000000010c00788c */ /* 0x004fe4000bf45270 */
[----:B------:R-:W-:Y:S01]  /*1520*/  UISETP.NE.AND UP1, UPT, UR10, 0x1, UPT ;  /* 0x000000010a00788c */ /* 0x000fe2000bf25270 */
[----:B------:R-:W-:-:S02]  /*1530*/  UMOV UR6, UR7 ;  /* 0x0000000700067c82 */ /* 0x000fc40008000000 */
[----:B------:R-:W-:Y:S01]  /*1540*/  UMOV UR4, UR5 ;  /* 0x0000000500047c82 */ /* 0x000fe20008000000 */
[----:B------:R-:W-:Y:S02]  /*1550*/  USHF.R.U32.HI UR6, URZ, UR9, UR6 ;  /* 0x00000009ff067299 */ /* 0x000fe40008011606 */
[----:B---3--:R-:W-:Y:S02]  /*1560*/  USHF.R.U32.HI UR4, URZ, UR13, UR4 ;  /* 0x0000000dff047299 */ /* 0x008fe40008011604 */
[----:B------:R-:W-:Y:S02]  /*1570*/  USEL UR5, UR16, UR6, !UP2 ;  /* 0x0000000610057287 */ /* 0x000fe4000d000000 */
[----:B------:R-:W-:-:S04]  /*1580*/  USEL UR4, UR20, UR4, !UP1 ;  /* 0x0000000414047287 */ /* 0x000fc8000c800000 */
[----:B------:R-:W-:Y:S02]  /*1590*/  UIADD3 UR6, UPT, UPT, UR5, -UR4, URZ ;  /* 0x8000000405067290 */ /* 0x000fe4000fffe0ff */
[----:B------:R-:W-:Y:S02]  /*15a0*/  UIADD3 UR4, UPT, UPT, -UR5, UR4, URZ ;  /* 0x0000000405047290 */ /* 0x000fe4000fffe1ff */
[----:B------:R-:W-:Y:S02]  /*15b0*/  UIMAD UR20, UR6, UR10, UR20 ;  /* 0x0000000a061472a4 */ /* 0x000fe4000f8e0214 */
[----:B------:R-:W-:-:S12]  /*15c0*/  UIMAD UR16, UR4, UR12, UR16 ;  /* 0x0000000c041072a4 */ /* 0x000fd8000f8e0210 */
.L_x_19:
[----:B------:R-:W-:Y:S05]  /*15d0*/  BRA.U !UP5, `(.L_x_20) ;  /* 0x000000010d0c7547 */ /* 0x000fea000b800000 */
[----:B------:R-:W-:Y:S01]  /*15e0*/  UCGABAR_WAIT ;  /* 0x0000000000007dc7 */ /* 0x000fe20008000000 */
[----:B------:R-:W-:Y:S01]  /*15f0*/  CCTL.IVALL ;  /* 0x00000000ff00798f */ /* 0x000fe20002000000 */
[----:B------:R-:W-:Y:S05]  /*1600*/  BRA `(.L_x_21) ;  /* 0x0000000000047947 */ /* 0x000fea0003800000 */
.L_x_20:
[----:B------:R-:W-:Y:S06]  /*1610*/  BAR.SYNC.DEFER_BLOCKING 0x0 ;  /* 0x0000000000007b1d */ /* 0x000fec0000010000 */
.L_x_21:
[----:B------:R-:W-:Y:S05]  /*1620*/  BRA.U UP0, `(.L_x_22) ;  /* 0x0000001500047547 */ /* 0x000fea000b800000 */
[----:B------:R-:W1:Y:S01]  /*1630*/  LDCU UR6, c[0x0][0x38c] ;  /* 0x00007180ff0677ac */ /* 0x000e620008000800 */
[----:B------:R-:W-:Y:S01]  /*1640*/  PLOP3.LUT P1, PT, PT, PT, UP3, 0x80, 0x8 ;  /* 0x000000000008781c */ /* 0x000fe20003f2f038 */
[----:B------:R-:W-:Y:S01]  /*1650*/  IMAD.MOV.U32 R12, RZ, RZ, 0x1 ;  /* 0x00000001ff0c7424 */ /* 0x000fe200078e00ff */
[----:B------:R-:W-:Y:S01]  /*1660*/  ISETP.EQ.OR P2, PT, R0, RZ, P3 ;  /* 0x000000ff0000720c */ /* 0x000fe20001f42670 */
[----:B------:R-:W-:Y:S01]  /*1670*/  UISETP.NE.AND UP1, UPT, UR17, URZ, UPT ;  /* 0x000000ff1100728c */ /* 0x000fe2000bf25270 */
[----:B------:R-:W-:Y:S02]  /*1680*/  PLOP3.LUT P1, PT, P1, PT, PT, 0x8, 0x80 ;  /* 0x000000000080781c */ /* 0x000fe40000f2e170 */
[----:B------:R-:W-:Y:S01]  /*1690*/  CS2R R10, SRZ ;  /* 0x00000000000a7805 */ /* 0x000fe2000001ff00 */
[----:B------:R-:W-:Y:S01]  /*16a0*/  IMAD.MOV.U32 R9, RZ, RZ, RZ ;  /* 0x000000ffff097224 */ /* 0x000fe200078e00ff */
[----:B------:R-:W2:Y:S01]  /*16b0*/  LDCU UR45, c[0x0][0x370] ;  /* 0x00006e00ff2d77ac */ /* 0x000ea20008000800 */
[----:B------:R-:W-:Y:S01]  /*16c0*/  IMAD.MOV.U32 R8, RZ, RZ, 0x1 ;  /* 0x00000001ff087424 */ /* 0x000fe200078e00ff */
[----:B------:R-:W3:Y:S01]  /*16d0*/  LDCU.64 UR40, c[0x0][0x348] ;  /* 0x00006900ff2877ac */ /* 0x000ee20008000a00 */
[----:B------:R-:W-:-:S02]  /*16e0*/  USHF.R.U32.HI UR50, URZ, 0x6, UR29 ;  /* 0x00000006ff327899 */ /* 0x000fc4000801161d */
[----:B-1----:R-:W-:Y:S02]  /*16f0*/  UIADD3 UR5, UPT, UPT, UR6, 0x7f, URZ ;  /* 0x0000007f06057890 */ /* 0x002fe4000fffe0ff */
[----:B------:R-:W-:Y:S02]  /*1700*/  UIADD3 UR51, UPT, UPT, UR6, 0xfe, URZ ;  /* 0x000000fe06337890 */ /* 0x000fe4000fffe0ff */
[----:B------:R-:W-:Y:S01]  /*1710*/  USHF.R.S32.HI UR4, URZ, 0x1f, UR5 ;  /* 0x0000001fff047899 */ /* 0x000fe20008011405 */
[----:B------:R-:W1:Y:S03]  /*1720*/  LDCU UR44, c[0x0][0x374] ;  /* 0x00006e80ff2c77ac */ /* 0x000e660008000800 */
[----:B------:R-:W-:Y:S02]  /*1730*/  ULEA.HI UR4, UR4, UR5, URZ, 0x7 ;  /* 0x0000000504047291 */ /* 0x000fe4000f8f38ff */
[----:B------:R-:W-:-:S02]  /*1740*/  USEL UR31, UR43, 0x2, UP1 ;  /* 0x000000022b1f7887 */ /* 0x000fc40008800000 */
[----:B------:R-:W-:Y:S02]  /*1750*/  USHF.R.S32.HI UR48, URZ, 0x7, UR4 ;  /* 0x00000007ff307899 */ /* 0x000fe40008011404 */
[----:B------:R-:W-:Y:S02]  /*1760*/  UIADD3 UR4, UPT, UPT, UR6, -0x1, URZ ;  /* 0xffffffff06047890 */ /* 0x000fe4000fffe0ff */
[----:B------:R-:W-:Y:S02]  /*1770*/  UISETP.LT.U32.AND UP0, UPT, UR48, 0x3, UPT ;  /* 0x000000033000788c */ /* 0x000fe4000bf01070 */
[----:B------:R-:W-:Y:S02]  /*1780*/  UISETP.GE.U32.AND UP2, UPT, UR4, -0xff, UPT ;  /* 0xffffff010400788c */ /* 0x000fe4000bf46070 */
[----:B------:R-:W-:Y:S01]  /*1790*/  USEL UR46, UR48, 0x3, UP0 ;  /* 0x00000003302e7887 */ /* 0x000fe20008000000 */
[----:B------:R-:W-:-:S03]  /*17a0*/  UMOV UR23, URZ ;  /* 0x000000ff00177c82 */ /* 0x000fc60008000000 */
[----:B------:R-:W-:Y:S02]  /*17b0*/  UIADD3 UR30, UPT, UPT, UR46, -0x1, URZ ;  /* 0xffffffff2e1e7890 */ /* 0x000fe4000fffe0ff */
[----:B------:R-:W-:-:S03]  /*17c0*/  UIADD3 UR49, UPT, UPT, UR48, -UR46, URZ ;  /* 0x8000002e30317290 */ /* 0x000fc6000fffe0ff */
[----:B------:R-:W-:-:S04]  /*17d0*/  @UP2 UIADD3 UR30, UPT, UPT, UR46, URZ, URZ ;  /* 0x000000ff2e1e2290 */ /* 0x000fc8000fffe0ff */
[----:B-123--:R-:W-:-:S12]  /*17e0*/  UIADD3 UR30, UPT, UPT, UR30, 0x1, URZ ;  /* 0x000000011e1e7890 */ /* 0x00efd8000fffe0ff */
.L_x_42:
[----:B------:R-:W-:Y:S01]  /*17f0*/  UISETP.NE.AND UP0, UPT, UR47, URZ, UPT ;  /* 0x000000ff2f00728c */ /* 0x000fe2000bf05270 */
[----:B-1----:R-:W1:Y:S08]  /*1800*/  S2UR UR47, SR_CgaCtaId ;  /* 0x00000000002f79c3 */ /* 0x002e700000008800 */
[----:B------:R-:W-:Y:S05]  /*1810*/  BRA.U UP0, `(.L_x_23) ;  /* 0x0000000100347547 */ /* 0x000fea000b800000 */
[----:B------:R-:W2:Y:S01]  /*1820*/  S2R R0, SR_CgaCtaId ;  /* 0x0000000000007919 */ /* 0x000ea20000008800 */
[----:B------:R-:W-:Y:S02]  /*1830*/  MOV R3, 0x400 ;  /* 0x0000040000037802 */ /* 0x000fe40000000f00 */
[----:B------:R-:W-:Y:S02]  /*1840*/  SHF.L.U32 R2, R8, 0x1f, RZ ;  /* 0x0000001f08027819 */ /* 0x000fe400000006ff */
[----:B--2---:R-:W-:-:S05]  /*1850*/  LEA R0, R0, R3, 0x18 ;  /* 0x0000000300007211 */ /* 0x004fca00078ec0ff */
[----:B------:R-:W-:-:S04]  /*1860*/  IMAD R3, R9, 0x8, R0 ;  /* 0x0000000809037824 */ /* 0x000fc800078e0200 */
[----:B------:R-:W2:Y:S02]  /*1870*/  SYNCS.PHASECHK.TRANS64.TRYWAIT P0, [R3+URZ+0xf0], R2 ;  /* 0x0000f002030075a7 */ /* 0x000ea400080011ff */
[----:B--2---:R-:W-:Y:S05]  /*1880*/  @!P0 BRA `(.L_x_24) ;  /* 0x0000007c00808947 */ /* 0x004fea0003800000 */
.L_x_137:
[----:B------:R-:W-:Y:S01]  /*1890*/  VIADD R9, R9, 0x1 ;  /* 0x0000000109097836 */ /* 0x000fe20000000000 */
[----:B------:R2:W-:Y:S04]  /*18a0*/  SYNCS.ARRIVE.TRANS64.A1T0 RZ, [R3+URZ+0xe0], RZ ;  /* 0x0000e0ff03ff79a7 */ /* 0x0005e800081000ff */
[----:B------:R-:W-:-:S04]  /*18b0*/  ISETP.NE.AND P0, PT, R9, 0x2, PT ;  /* 0x000000020900780c */ /* 0x000fc80003f05270 */
[----:B------:R-:W-:Y:S02]  /*18c0*/  SEL R9, R9, RZ, P0 ;  /* 0x000000ff09097207 */ /* 0x000fe40000000000 */
[----:B--2---:R-:W-:-:S04]  /*18d0*/  SEL R3, RZ, 0x1, P0 ;  /* 0x00000001ff037807 */ /* 0x004fc80000000000 */
[----:B------:R-:W-:-:S07]  /*18e0*/  LOP3.LUT R8, R8, R3, RZ, 0x3c, !PT ;  /* 0x0000000308087212 */ /* 0x000fce00078e3cff */
.L_x_23:
[----:B------:R-:W-:Y:S01]  /*18f0*/  UMOV UR21, 0x400 ;  /* 0x0000040000157882 */ /* 0x000fe20000000000 */
[----:B------:R-:W-:Y:S01]  /*1900*/  SHF.L.U32 R0, R12, 0x1f, RZ ;  /* 0x0000001f0c007819 */ /* 0x000fe200000006ff */
[----:B-1----:R-:W-:Y:S02]  /*1910*/  ULEA UR21, UR47, UR21, 0x18 ;  /* 0x000000152f157291 */ /* 0x002fe4000f8ec0ff */
[----:B------:R-:W-:Y:S02]  /*1920*/  UISETP.GE.U32.AND UP0, UPT, UR51, 0xff, UPT ;  /* 0x000000ff3300788c */ /* 0x000fe4000bf06070 */
[----:B------:R-:W-:Y:S02]  /*1930*/  ULEA UR4, UR23, UR21, 0x3 ;  /* 0x0000001517047291 */ /* 0x000fe4000f8e18ff */
[----:B------:R-:W-:Y:S02]  /*1940*/  USHF.L.U32 UR19, UR20, 0x7, URZ ;  /* 0x0000000714137899 */ /* 0x000fe400080006ff */
[----:B------:R-:W-:Y:S01]  /*1950*/  ULEA UR35, UR16, UR50, 0x7 ;  /* 0x0000003210237291 */ /* 0x000fe2000f8e38ff */
[----:B------:R-:W-:-:S04]  /*1960*/  UMOV UR13, URZ ;  /* 0x000000ff000d7c82 */ /* 0x000fc80008000000 */
[----:B------:R1:W2:Y:S01]  /*1970*/  SYNCS.PHASECHK.TRANS64.TRYWAIT P0, [UR4+0x18], R0 ;  /* 0x00001800ff0075a7 */ /* 0x0002a20008001104 */
[----:B------:R-:W-:Y:S06]  /*1980*/  BRA.U !UP0, `(.L_x_25) ;  /* 0x0000000108f47547 */ /* 0x000fec000b800000 */
[----:B------:R-:W-:Y:S01]  /*1990*/  UMOV UR22, URZ ;  /* 0x000000ff00167c82 */ /* 0x000fe20008000000 */
[----:B------:R-:W-:-:S05]  /*19a0*/  UMOV UR4, UR23 ;  /* 0x0000001700047c82 */ /* 0x000fca0008000000 */
.L_x_31:
[----:B------:R-:W-:Y:S01]  /*19b0*/  ULEA UR33, UR4, UR21, 0x3 ;  /* 0x0000001504217291 */ /* 0x000fe2000f8e18ff */
[----:B--2---:R-:W-:Y:S01]  /*19c0*/  @!P3 MOV R2, 0x10000 ;  /* 0x000100000002b802 */ /* 0x004fe20000000f00 */
[----:B--2-4-:R-:W-:Y:S10]  /*19d0*/  @P0 BRA `(.L_x_26) ;  /* 0x00000000000c0947 */ /* 0x014ff40003800000 */
[----:B------:R-:W-:-:S04]  /*19e0*/  SHF.L.U32 R3, R12, 0x1f, RZ ;  /* 0x0000001f0c037819 */ /* 0x000fc800000006ff */
[----:B------:R-:W2:Y:S02]  /*19f0*/  SYNCS.PHASECHK.TRANS64.TRYWAIT P0, [UR33+0x18], R3 ;  /* 0x00001803ff0075a7 */ /* 0x000ea40008001121 */
[----:B--2---:R-:W-:Y:S05]  /*1a00*/  @!P0 BRA `(.L_x_27) ;  /* 0x0000007c00348947 */ /* 0x004fea0003800000 */
.L_x_26:
[----:B------:R2:W-:Y:S01]  /*1a10*/  @!P3 SYNCS.ARRIVE.TRANS64 RZ, [UR33], R2 ;  /* 0x00000002ffffb9a7 */ /* 0x0005e20008000021 */
[----:B------:R-:W-:-:S04]  /*1a20*/  ULOP3.LUT UR5, UR31, 0x2, URZ, 0xfc, !UPT ;  /* 0x000000021f057892 */ /* 0x000fc8000f8efcff */
[----:B------:R-:W-:-:S09]  /*1a30*/  UISETP.NE.AND UP0, UPT, UR5, 0x2, UPT ;  /* 0x000000020500788c */ /* 0x000fd2000bf05270 */
[----:B------:R-:W-:Y:S05]  /*1a40*/  BRA.U UP0, `(.L_x_28) ;  /* 0x0000000100047547 */ /* 0x000fea000b800000 */
[----:B------:R-:W-:Y:S05]  /*1a50*/  BPT.TRAP 0x1 ;  /* 0x000000040000795c */ /* 0x000fea0000300000 */
.L_x_28:
[----:B------:R-:W-:Y:S04]  /*1a60*/  BSSY.RECONVERGENT B0, `(.L_x_29) ;  /* 0x0000003000007945 */ /* 0x000fe80003800200 */
[----:B------:R-:W-:Y:S05]  /*1a70*/  @P2 BRA `(.L_x_30) ;  /* 0x0000000000042947 */ /* 0x000fea0003800000 */
[----:B------:R-:W-:Y:S05]  /*1a80*/  BPT.TRAP 0x1 ;  /* 0x000000040000795c */ /* 0x000fea0000300000 */
.L_x_30:
[----:B------:R-:W-:Y:S05]  /*1a90*/  BSYNC.RECONVERGENT B0 ;  /* 0x0000000000007941 */ /* 0x000fea0003800200 */
.L_x_29:
[----:B------:R-:W-:Y:S02]  /*1aa0*/  UIADD3 UR5, UPT, UPT, UR4, 0x1, URZ ;  /* 0x0000000104057890 */ /* 0x000fe4000fffe0ff */
[----:B------:R-:W-:Y:S02]  /*1ab0*/  USHF.L.U32 UR4, UR4, 0xf, URZ ;  /* 0x0000000f04047899 */ /* 0x000fe400080006ff */
[----:B------:R-:W-:Y:S02]  /*1ac0*/  UISETP.NE.AND UP0, UPT, UR5, 0x3, UPT ;  /* 0x000000030500788c */ /* 0x000fe4000bf05270 */
[----:B------:R-:W-:Y:S02]  /*1ad0*/  ULEA UR24, UR29, UR4, 0x1 ;  /* 0x000000041d187291 */ /* 0x000fe4000f8e08ff */
[----:B------:R-:W-:Y:S02]  /*1ae0*/  USEL UR6, URZ, 0x1, UP0 ;  /* 0x00000001ff067887 */ /* 0x000fe40008000000 */
[----:B------:R-:W-:-:S02]  /*1af0*/  USEL UR23, UR5, URZ, UP0 ;  /* 0x000000ff05177287 */ /* 0x000fc40008000000 */
[----:B------:R-:W-:Y:S02]  /*1b00*/  UIADD3 UR24, UPT, UPT, UR21, UR24, URZ ;  /* 0x0000001815187290 */ /* 0x000fe4000fffe0ff */
[----:B------:R-:W-:Y:S01]  /*1b10*/  LOP3.LUT R12, R12, UR6, RZ, 0x3c, !PT ;  /* 0x000000060c0c7c12 */ /* 0x000fe2000f8e3cff */
[----:B------:R-:W-:Y:S02]  /*1b20*/  UIADD3 UR6, UP1, UPT, UR40, 0x80, URZ ;  /* 0x0000008028067890 */ /* 0x000fe4000ff3e0ff */
[----:B------:R-:W-:Y:S01]  /*1b30*/  ULEA UR5, UR23, UR21, 0x3 ;  /* 0x0000001517057291 */ /* 0x000fe2000f8e18ff */
[----:B-1----:R-:W-:Y:S01]  /*1b40*/  SHF.L.U32 R0, R12, 0x1f, RZ ;  /* 0x0000001f0c007819 */ /* 0x002fe200000006ff */
[----:B------:R-:W-:Y:S02]  /*1b50*/  USHF.L.U32 UR34, UR22, 0x7, URZ ;  /* 0x0000000716227899 */ /* 0x000fe400080006ff */
[----:B------:R-:W-:Y:S02]  /*1b60*/  UIADD3 UR14, UP0, UPT, UR40, 0x180, URZ ;  /* 0x00000180280e7890 */ /* 0x000fe4000ff1e0ff */
[----:B------:R-:W-:-:S02]  /*1b70*/  UIADD3 UR4, UPT, UPT, UR21, UR4, URZ ;  /* 0x0000000415047290 */ /* 0x000fc4000fffe0ff */
[----:B------:R-:W-:Y:S01]  /*1b80*/  UIADD3.X UR7, UPT, UPT, URZ, UR41, URZ, UP1, !UPT ;  /* 0x00000029ff077290 */ /* 0x000fe20008ffe4ff */
[----:B------:R3:W4:Y:S01]  /*1b90*/  SYNCS.PHASECHK.TRANS64.TRYWAIT P0, [UR5+0x18], R0 ;  /* 0x00001800ff0075a7 */ /* 0x0007220008001105 */
[----:B------:R-:W-:Y:S02]  /*1ba0*/  UIADD3 UR32, UPT, UPT, UR24, 0x8400, URZ ;  /* 0x0000840018207890 */ /* 0x000fe4000fffe0ff */
[----:B------:R-:W-:Y:S02]  /*1bb0*/  UIADD3 UR26, UPT, UPT, UR34, 0x40, URZ ;  /* 0x00000040221a7890 */ /* 0x000fe4000fffe0ff */
[----:B------:R-:W-:Y:S02]  /*1bc0*/  UIADD3 UR24, UPT, UPT, UR24, 0xc400, URZ ;  /* 0x0000c40018187890 */ /* 0x000fe4000fffe0ff */
[----:B------:R-:W-:Y:S02]  /*1bd0*/  UIADD3.X UR15, UPT, UPT, URZ, UR41, URZ, UP0, !UPT ;  /* 0x00000029ff0f7290 */ /* 0x000fe400087fe4ff */
[----:B------:R-:W-:-:S02]  /*1be0*/  UIADD3 UR16, UPT, UPT, UR4, 0x20400, URZ ;  /* 0x0002040004107890 */ /* 0x000fc4000fffe0ff */
[----:B------:R-:W-:Y:S01]  /*1bf0*/  UIADD3 UR8, UPT, UPT, UR4, 0x24400, URZ ;  /* 0x0002440004087890 */ /* 0x000fe2000fffe0ff */
[----:B------:R-:W-:Y:S01]  /*1c00*/  UMOV UR5, 0x30000 ;  /* 0x0003000000057882 */ /* 0x000fe20000000000 */
[----:B------:R-:W-:Y:S01]  /*1c10*/  UMOV UR38, 0x0 ;  /* 0x0000000000267882 */ /* 0x000fe20000000000 */
[----:B------:R-:W-:Y:S01]  /*1c20*/  UMOV UR39, 0x10000000 ;  /* 0x1000000000277882 */ /* 0x000fe20000000000 */
[----:B------:R-:W-:Y:S01]  /*1c30*/  UMOV UR25, UR33 ;  /* 0x0000002100197c82 */ /* 0x000fe20008000000 */
[----:B------:R-:W-:Y:S01]  /*1c40*/  UMOV UR27, UR35 ;  /* 0x00000023001b7c82 */ /* 0x000fe20008000000 */
[----:B------:R-:W-:Y:S01]  /*1c50*/  UMOV UR28, UR36 ;  /* 0x00000024001c7c82 */ /* 0x000fe20008000000 */
[----:B------:R-:W-:Y:S01]  /*1c60*/  UMOV UR17, UR33 ;  /* 0x0000002100117c82 */ /* 0x000fe20008000000 */
[----:B------:R-:W-:Y:S01]  /*1c70*/  UMOV UR20, UR36 ;  /* 0x0000002400147c82 */ /* 0x000fe20008000000 */
[----:B------:R-:W-:Y:S01]  /*1c80*/  UMOV UR18, UR34 ;  /* 0x0000002200127c82 */ /* 0x000fe20008000000 */
[----:B------:R3:W-:Y:S01]  /*1c90*/  UTMALDG.3D.MULTICAST [UR32], [UR6], UR5, desc[UR38] ;  /* 0x00002620060073b4 */ /* 0x0007e20008011805 */
[----:B------:R-:W-:Y:S01]  /*1ca0*/  UMOV UR11, UR19 ;  /* 0x00000013000b7c82 */ /* 0x000fe20008000000 */
[----:B------:R-:W-:Y:S01]  /*1cb0*/  UMOV UR12, UR36 ;  /* 0x00000024000c7c82 */ /* 0x000fe20008000000 */
[----:B------:R-:W-:Y:S01]  /*1cc0*/  UMOV UR9, UR33 ;  /* 0x0000002100097c82 */ /* 0x000fe20008000000 */
[----:B------:R-:W-:Y:S01]  /*1cd0*/  UMOV UR10, UR26 ;  /* 0x0000001a000a7c82 */ /* 0x000fe20008000000 */
[----:B------:R-:W-:Y:S01]  /*1ce0*/  UIADD3 UR22, UPT, UPT, UR22, 0x1, URZ ;  /* 0x0000000116167890 */ /* 0x000fe2000fffe0ff */
[----:B------:R-:W-:Y:S01]  /*1cf0*/  UMOV UR13, UR30 ;  /* 0x0000001e000d7c82 */ /* 0x000fe20008000000 */
[----:B------:R3:W-:Y:S02]  /*1d00*/  UTMALDG.3D.MULTICAST [UR24], [UR6], UR5, desc[UR38] ;  /* 0x00002618060073b4 */ /* 0x0007e40008011805 */
[----:B------:R-:W-:Y:S01]  /*1d10*/  UISETP.NE.AND UP0, UPT, UR22, UR30, UPT ;  /* 0x0000001e1600728c */ /* 0x000fe2000bf05270 */
[----:B------:R-:W-:Y:S01]  /*1d20*/  UMOV UR4, UR23 ;  /* 0x0000001700047c82 */ /* 0x000fe20008000000 */
[----:B------:R3:W-:Y:S01]  /*1d30*/  UTMALDG.3D [UR16], [UR14], desc[UR38] ;  /* 0x000026100e0075b4 */ /* 0x0007e20008011000 */
[----:B------:R3:W-:Y:S06]  /*1d40*/  UTMALDG.3D [UR8], [UR14], desc[UR38] ;  /* 0x000026080e0075b4 */ /* 0x0007ec0008011000 */
[----:B---3--:R-:W-:Y:S05]  /*1d50*/  BRA.U UP0, `(.L_x_31) ;  /* 0xfffffffd00147547 */ /* 0x008fea000b83ffff */
.L_x_25:
[----:B------:R-:W-:Y:S01]  /*1d60*/  ULEA UR4, UR23, UR21, 0x3 ;  /* 0x0000001517047291 */ /* 0x000fe2000f8e18ff */
[----:B-1----:R-:W-:Y:S01]  /*1d70*/  SHF.L.U32 R0, R12, 0x1f, RZ ;  /* 0x0000001f0c007819 */ /* 0x002fe200000006ff */
[----:B------:R-:W-:Y:S01]  /*1d80*/  @!P1 SYNCS.ARRIVE.TRANS64.A1T0 RZ, [UR21+0x78], RZ ;  /* 0x000078ffffff99a7 */ /* 0x000fe20008100015 */
[----:B------:R-:W-:-:S06]  /*1d90*/  UISETP.GT.AND UP0, UPT, UR48, UR46, UPT ;  /* 0x0000002e3000728c */ /* 0x000fcc000bf04270 */
[----:B--2-4-:R1:W2:Y:S03]  /*1da0*/  SYNCS.PHASECHK.TRANS64.TRYWAIT P0, [UR4+0x18], R0 ;  /* 0x00001800ff0075a7 */ /* 0x0142a60008001104 */
[----:B------:R-:W-:Y:S05]  /*1db0*/  BRA.U !UP0, `(.L_x_32) ;  /* 0x0000000108f07547 */ /* 0x000fea000b800000 */
[----:B------:R-:W-:Y:S01]  /*1dc0*/  UIADD3 UR14, UPT, UPT, UR49, UR13, URZ ;  /* 0x0000000d310e7290 */ /* 0x000fe2000fffe0ff */
[----:B------:R-:W-:-:S11]  /*1dd0*/  UMOV UR4, UR23 ;  /* 0x0000001700047c82 */ /* 0x000fd60008000000 */
.L_x_38:
[----:B------:R-:W-:Y:S01]  /*1de0*/  ULEA UR33, UR4, UR21, 0x3 ;  /* 0x0000001504217291 */ /* 0x000fe2000f8e18ff */
[----:B--2---:R-:W-:Y:S01]  /*1df0*/  @!P3 MOV R2, 0x10000 ;  /* 0x000100000002b802 */ /* 0x004fe20000000f00 */
[----:B--2-4-:R-:W-:Y:S10]  /*1e00*/  @P0 BRA `(.L_x_33) ;  /* 0x00000000000c0947 */ /* 0x014ff40003800000 */
[----:B------:R-:W-:-:S04]  /*1e10*/  SHF.L.U32 R3, R12, 0x1f, RZ ;  /* 0x0000001f0c037819 */ /* 0x000fc800000006ff */
[----:B------:R-:W2:Y:S02]  /*1e20*/  SYNCS.PHASECHK.TRANS64.TRYWAIT P0, [UR33+0x18], R3 ;  /* 0x00001803ff0075a7 */ /* 0x000ea40008001121 */
[----:B--2---:R-:W-:Y:S05]  /*1e30*/  @!P0 BRA `(.L_x_34) ;  /* 0x0000007800408947 */ /* 0x004fea0003800000 */
.L_x_33:
[----:B------:R2:W-:Y:S01]  /*1e40*/  @!P3 SYNCS.ARRIVE.TRANS64 RZ, [UR33], R2 ;  /* 0x00000002ffffb9a7 */ /* 0x0005e20008000021 */
[----:B------:R-:W-:-:S04]  /*1e50*/  ULOP3.LUT UR5, UR31, 0x2, URZ, 0xfc, !UPT ;  /* 0x000000021f057892 */ /* 0x000fc8000f8efcff */
[----:B------:R-:W-:-:S09]  /*1e60*/  UISETP.NE.AND UP0, UPT, UR5, 0x2, UPT ;  /* 0x000000020500788c */ /* 0x000fd2000bf05270 */
[----:B------:R-:W-:Y:S05]  /*1e70*/  BRA.U UP0, `(.L_x_35) ;  /* 0x0000000100047547 */ /* 0x000fea000b800000 */
[----:B------:R-:W-:Y:S05]  /*1e80*/  BPT.TRAP 0x1 ;  /* 0x000000040000795c */ /* 0x000fea0000300000 */
.L_x_35:
[----:B------:R-:W-:Y:S04]  /*1e90*/  BSSY.RECONVERGENT B0, `(.L_x_36) ;  /* 0x0000003000007945 */ /* 0x000fe80003800200 */
[----:B------:R-:W-:Y:S05]  /*1ea0*/  @P2 BRA `(.L_x_37) ;  /* 0x0000000000042947 */ /* 0x000fea0003800000 */
[----:B------:R-:W-:Y:S05]  /*1eb0*/  BPT.TRAP 0x1 ;  /* 0x000000040000795c */ /* 0x000fea0000300000 */
.L_x_37:
[----:B------:R-:W-:Y:S05]  /*1ec0*/  BSYNC.RECONVERGENT B0 ;  /* 0x0000000000007941 */ /* 0x000fea0003800200 */
.L_x_36:
[----:B------:R-:W-:Y:S02]  /*1ed0*/  UIADD3 UR5, UPT, UPT, UR4, 0x1, URZ ;  /* 0x0000000104057890 */ /* 0x000fe4000fffe0ff */
[----:B------:R-:W-:Y:S02]  /*1ee0*/  USHF.L.U32 UR7, UR4, 0xf, URZ ;  /* 0x0000000f04077899 */ /* 0x000fe400080006ff */
[----:B------:R-:W-:Y:S02]  /*1ef0*/  UISETP.NE.AND UP0, UPT, UR5, 0x3, UPT ;  /* 0x000000030500788c */ /* 0x000fe4000bf05270 */
[----:B------:R-:W-:Y:S02]  /*1f00*/  ULEA UR24, UR29, UR7, 0x1 ;  /* 0x000000071d187291 */ /* 0x000fe4000f8e08ff */
[----:B------:R-:W-:Y:S02]  /*1f10*/  USEL UR6, URZ, 0x1, UP0 ;  /* 0x00000001ff067887 */ /* 0x000fe40008000000 */
[----:B------:R-:W-:-:S02]  /*1f20*/  USEL UR23, UR5, URZ, UP0 ;  /* 0x000000ff05177287 */ /* 0x000fc40008000000 */
[----:B------:R-:W-:Y:S02]  /*1f30*/  UIADD3 UR4, UP1, UPT, UR40, 0x80, URZ ;  /* 0x0000008028047890 */ /* 0x000fe4000ff3e0ff */
[----:B------:R-:W-:Y:S01]  /*1f40*/  ULEA UR5, UR23, UR21, 0x3 ;  /* 0x0000001517057291 */ /* 0x000fe2000f8e18ff */
[----:B------:R-:W-:Y:S01]  /*1f50*/  LOP3.LUT R12, R12, UR6, RZ, 0x3c, !PT ;  /* 0x000000060c0c7c12 */ /* 0x000fe2000f8e3cff */
[----:B------:R-:W-:Y:S02]  /*1f60*/  UIADD3 UR24, UPT, UPT, UR21, UR24, URZ ;  /* 0x0000001815187290 */ /* 0x000fe4000fffe0ff */
[----:B------:R-:W-:Y:S01]  /*1f70*/  USHF.L.U32 UR34, UR13, 0x7, URZ ;  /* 0x000000070d227899 */ /* 0x000fe200080006ff */
[----:B-1----:R-:W-:Y:S01]  /*1f80*/  SHF.L.U32 R0, R12, 0x1f, RZ ;  /* 0x0000001f0c007819 */ /* 0x002fe200000006ff */
[----:B------:R-:W-:Y:S02]  /*1f90*/  UIADD3 UR6, UP0, UPT, UR40, 0x180, URZ ;  /* 0x0000018028067890 */ /* 0x000fe4000ff1e0ff */
[----:B------:R-:W-:Y:S01]  /*1fa0*/  UIADD3 UR8, UPT, UPT, UR21, UR7, URZ ;  /* 0x0000000715087290 */ /* 0x000fe2000fffe0ff */
[----:B------:R3:W4:Y:S01]  /*1fb0*/  SYNCS.PHASECHK.TRANS64.TRYWAIT P0, [UR5+0x18], R0 ;  /* 0x00001800ff0075a7 */ /* 0x0007220008001105 */
[----:B------:R-:W-:-:S02]  /*1fc0*/  UIADD3.X UR5, UPT, UPT, URZ, UR41, URZ, UP1, !UPT ;  /* 0x00000029ff057290 */ /* 0x000fc40008ffe4ff */
[----:B------:R-:W-:Y:S02]  /*1fd0*/  UIADD3 UR32, UPT, UPT, UR24, 0x8400, URZ ;  /* 0x0000840018207890 */ /* 0x000fe4000fffe0ff */
[----:B------:R-:W-:Y:S02]  /*1fe0*/  UIADD3 UR26, UPT, UPT, UR34, 0x40, URZ ;  /* 0x00000040221a7890 */ /* 0x000fe4000fffe0ff */
[----:B------:R-:W-:Y:S02]  /*1ff0*/  UIADD3 UR24, UPT, UPT, UR24, 0xc400, URZ ;  /* 0x0000c40018187890 */ /* 0x000fe4000fffe0ff */
[----:B------:R-:W-:Y:S02]  /*2000*/  UIADD3.X UR7, UPT, UPT, URZ, UR41, URZ, UP0, !UPT ;  /* 0x00000029ff077290 */ /* 0x000fe400087fe4ff */
[----:B------:R-:W-:Y:S02]  /*2010*/  UIADD3 UR16, UPT, UPT, UR8, 0x20400, URZ ;  /* 0x0002040008107890 */ /* 0x000fe4000fffe0ff */
[----:B------:R-:W-:Y:S01]  /*2020*/  UIADD3 UR8, UPT, UPT, UR8, 0x24400, URZ ;  /* 0x0002440008087890 */ /* 0x000fe2000fffe0ff */
[----:B------:R-:W-:Y:S01]  /*2030*/  UMOV UR10, 0x30000 ;  /* 0x00030000000a7882 */ /* 0x000fe20000000000 */
[----:B------:R-:W-:Y:S01]  /*2040*/  UMOV UR38, 0x0 ;  /* 0x0000000000267882 */ /* 0x000fe20000000000 */
[----:B------:R-:W-:Y:S01]  /*2050*/  UMOV UR39, 0x10000000 ;  /* 0x1000000000277882 */ /* 0x000fe20000000000 */
[----:B------:R-:W-:Y:S01]  /*2060*/  UMOV UR25, UR33 ;  /* 0x0000002100197c82 */ /* 0x000fe20008000000 */
[----:B------:R-:W-:Y:S01]  /*2070*/  UMOV UR27, UR35 ;  /* 0x00000023001b7c82 */ /* 0x000fe20008000000 */
[----:B------:R-:W-:Y:S01]  /*2080*/  UMOV UR28, UR36 ;  /* 0x00000024001c7c82 */ /* 0x000fe20008000000 */
[----:B------:R-:W-:Y:S01]  /*2090*/  UTMALDG.3D.MULTICAST [UR32], [UR4], UR10, desc[UR38] ;  /* 0x00002620040073b4 */ /* 0x000fe2000801180a */
[----:B------:R-:W-:Y:S01]  /*20a0*/  UMOV UR17, UR33 ;  /* 0x0000002100117c82 */ /* 0x000fe20008000000 */
[----:B------:R-:W-:Y:S01]  /*20b0*/  UMOV UR20, UR36 ;  /* 0x0000002400147c82 */ /* 0x000fe20008000000 */
[----:B------:R-:W-:Y:S01]  /*20c0*/  UMOV UR18, UR34 ;  /* 0x0000002200127c82 */ /* 0x000fe20008000000 */
[----:B------:R-:W-:Y:S01]  /*20d0*/  UMOV UR11, UR19 ;  /* 0x00000013000b7c82 */ /* 0x000fe20008000000 */
[----:B------:R-:W-:Y:S01]  /*20e0*/  UMOV UR12, UR36 ;  /* 0x00000024000c7c82 */ /* 0x000fe20008000000 */
[----:B------:R-:W-:Y:S01]  /*20f0*/  UMOV UR9, UR33 ;  /* 0x0000002100097c82 */ /* 0x000fe20008000000 */
[----:B------:R-:W-:Y:S01]  /*2100*/  UIADD3 UR13, UPT, UPT, UR13, 0x1, URZ ;  /* 0x000000010d0d7890 */ /* 0x000fe2000fffe0ff */
[----:B------:R1:W-:Y:S03]  /*2110*/  UTMALDG.3D.MULTICAST [UR24], [UR4], UR10, desc[UR38] ;  /* 0x00002618040073b4 */ /* 0x0003e6000801180a */
[----:B------:R-:W-:Y:S01]  /*2120*/  UISETP.NE.AND UP0, UPT, UR13, UR14, UPT ;  /* 0x0000000e0d00728c */ /* 0x000fe2000bf05270 */
[----:B------:R3:W-:Y:S01]  /*2130*/  UTMALDG.3D [UR16], [UR6], desc[UR38] ;  /* 0x00002610060075b4 */ /* 0x0007e20008011000 */
[----:B-1----:R-:W-:Y:S01]  /*2140*/  UMOV UR10, UR26 ;  /* 0x0000001a000a7c82 */ /* 0x002fe20008000000 */
[----:B------:R-:W-:Y:S01]  /*2150*/  UMOV UR4, UR23 ;  /* 0x0000001700047c82 */ /* 0x000fe20008000000 */
[----:B------:R3:W-:Y:S05]  /*2160*/  UTMALDG.3D [UR8], [UR6], desc[UR38] ;  /* 0x00002608060075b4 */ /* 0x0007ea0008011000 */
[----:B---3--:R-:W-:Y:S05]  /*2170*/  BRA.U UP0, `(.L_x_38) ;  /* 0xfffffffd00187547 */ /* 0x008fea000b83ffff */
.L_x_32:
[C---:B------:R-:W-:Y:S01]  /*2180*/  LEA R3, R11.reuse, UR21, 0x3 ;  /* 0x000000150b037c11 */ /* 0x040fe2000f8e18ff */
[----:B------:R-:W-:Y:S01]  /*2190*/  NOP ;  /* 0x0000000000007918 */ /* 0x000fe20000000000 */
[----:B-1----:R-:W-:Y:S02]  /*21a0*/  SHF.L.U32 R0, R10, 0x1f, RZ ;  /* 0x0000001f0a007819 */ /* 0x002fe400000006ff */
[----:B------:R-:W-:Y:S02]  /*21b0*/  LEA R5, R11, UR21, 0x4 ;  /* 0x000000150b057c11 */ /* 0x000fe4000f8e20ff */
[----:B--2-4-:R-:W1:Y:S02]  /*21c0*/  SYNCS.PHASECHK.TRANS64.TRYWAIT P0, [R3+URZ+0x80], R0 ;  /* 0x00008000030075a7 */ /* 0x014e6400080011ff */
[----:B-1----:R-:W-:Y:S05]  /*21d0*/  @!P0 BRA `(.L_x_39) ;  /* 0x0000007400708947 */ /* 0x002fea0003800000 */
.L_x_140:
[----:B------:R-:W2:Y:S01]  /*21e0*/  LDS.128 R4, [R5+0x110] ;  /* 0x0001100005047984 */ /* 0x000ea20000000c00 */
[----:B------:R-:W-:Y:S01]  /*21f0*/  UISETP.GE.AND UP0, UPT, UR42, 0x1, UPT ;  /* 0x000000012a00788c */ /* 0x000fe2000bf06270 */
[----:B------:R-:W-:Y:S01]  /*2200*/  @!PT LDS RZ, [RZ] ;  /* 0x00000000fffff984 */ /* 0x000fe20000000800 */
[----:B------:R-:W-:Y:S01]  /*2210*/  @!PT LDS RZ, [RZ] ;  /* 0x00000000fffff984 */ /* 0x000fe20000000800 */
[----:B------:R-:W-:Y:S01]  /*2220*/  @!PT LDS RZ, [RZ] ;  /* 0x00000000fffff984 */ /* 0x000fe20000000800 */
[----:B------:R-:W-:Y:S01]  /*2230*/  @!PT LDS RZ, [RZ] ;  /* 0x00000000fffff984 */ /* 0x000fe20000000800 */
[----:B------:R3:W-:Y:S06]  /*2240*/  MEMBAR.ALL.CTA ;  /* 0x0000000000007992 */ /* 0x0007ec0000008000 */
[----:B---3--:R-:W3:Y:S01]  /*2250*/  FENCE.VIEW.ASYNC.S ;  /* 0x00000000000073c6 */ /* 0x008ee20000000000 */
[----:B--2---:R-:W-:-:S13]  /*2260*/  LOP3.LUT P0, RZ, R6, 0x1, RZ, 0xc0, !PT ;  /* 0x0000000106ff7812 */ /* 0x004fda000780c0ff */
[----:B---3--:R-:W-:Y:S01]  /*2270*/  VOTEU.ANY UP1, P0 ;  /* 0x0000000000ff7886 */ /* 0x008fe20000020100 */
[----:B------:R-:W-:-:S13]  /*2280*/  PLOP3.LUT P0, PT, PT, PT, UP1, 0x80, 0x8 ;  /* 0x000000000008781c */ /* 0x000fda0003f0f018 */
[----:B-1----:R-:W-:Y:S02]  /*2290*/  @P0 LOP3.LUT R0, R5, 0xffff, RZ, 0xc0, !PT ;  /* 0x0000ffff05000812 */ /* 0x002fe400078ec0ff */
[----:B------:R-:W-:Y:S02]  /*22a0*/  @P0 MOV R2, R4 ;  /* 0x0000000400020202 */ /* 0x000fe40000000f00 */
[----:B------:R-:W-:Y:S01]  /*22b0*/  @P0 R2UR UR5, R0 ;  /* 0x00000000000502ca */ /* 0x000fe200000e0000 */
[----:B------:R-:W-:Y:S01]  /*22c0*/  VIADD R0, R3, 0x90 ;  /* 0x0000009003007836 */ /* 0x000fe20000000000 */
[----:B------:R-:W-:Y:S02]  /*22d0*/  @P0 SHF.R.U32.HI R4, RZ, 0x10, R5 ;  /* 0x00000010ff040819 */ /* 0x000fe40000011605 */
[----:B------:R-:W-:Y:S02]  /*22e0*/  @P0 R2UR UR6, R2 ;  /* 0x00000000020602ca */ /* 0x000fe400000e0000 */
[----:B------:R-:W-:-:S02]  /*22f0*/  PRMT R0, RZ, 0x654, R0 ;  /* 0x00000654ff007816 */ /* 0x000fc40000000000 */
[----:B------:R-:W-:Y:S02]  /*2300*/  @P0 R2UR UR4, R4 ;  /* 0x00000000040402ca */ /* 0x000fe400000e0000 */
[----:B------:R1:W-:Y:S03]  /*2310*/  SYNCS.ARRIVE.TRANS64.RED.A1T0 RZ, [R0+URZ], RZ ;  /* 0x000000ff00ff79a7 */ /* 0x0003e600081004ff */
[----:B------:R-:W-:-:S04]  /*2320*/  @UP1 UMOV UR37, UR5 ;  /* 0x0000000500251c82 */ /* 0x000fc80008000000 */
[----:B------:R-:W-:-:S04]  /*2330*/  @UP1 UMOV UR43, UR6 ;  /* 0x00000006002b1c82 */ /* 0x000fc80008000000 */
[----:B------:R-:W-:Y:S01]  /*2340*/  @UP1 UMOV UR36, UR4 ;  /* 0x0000000400241c82 */ /* 0x000fe20008000000 */
[----:B------:R-:W-:Y:S05]  /*2350*/  BRA.U !UP0, `(.L_x_40) ;  /* 0x0000000108d47547 */ /* 0x000fea000b800000 */
[----:B------:R-:W2:Y:S01]  /*2360*/  LDCU.128 UR12, c[0x0][0xb10] ;  /* 0x00016200ff0c77ac */ /* 0x000ea20008000c00 */
[----:B------:R-:W3:Y:S01]  /*2370*/  LDCU UR22, c[0x0][0xb20] ;  /* 0x00016400ff1677ac */ /* 0x000ee20008000800 */
[----:B------:R-:W4:Y:S01]  /*2380*/  LDCU UR20, c[0x0][0xb0c] ;  /* 0x00016180ff1477ac */ /* 0x000f220008000800 */
[----:B------:R-:W1:Y:S01]  /*2390*/  LDCU.64 UR8, c[0x0][0xb28] ;  /* 0x00016500ff0877ac */ /* 0x000e620008000a00 */
[----:B------:R-:W-:Y:S02]  /*23a0*/  UISETP.NE.AND UP3, UPT, UR42, 0x1, UPT ;  /* 0x000000012a00788c */ /* 0x000fe4000bf65270 */
[----:B--2---:R-:W-:Y:S02]  /*23b0*/  UIMAD.WIDE.U32 UR6, UR44, UR15, URZ ;  /* 0x0000000f2c0672a5 */ /* 0x004fe4000f8e00ff */
[----:B------:R-:W-:Y:S02]  /*23c0*/  UIMAD.WIDE.U32 UR4, UR45, UR12, URZ ;  /* 0x0000000c2d0472a5 */ /* 0x000fe4000f8e00ff */
[----:B------:R-:W-:-:S02]  /*23d0*/  UISETP.NE.AND UP0, UPT, UR14, 0x1, UPT ;  /* 0x000000010e00788c */ /* 0x000fc4000bf05270 */
[----:B------:R-:W-:Y:S01]  /*23e0*/  UIMAD.WIDE.U32 UR18, UR37, UR15, URZ ;  /* 0x0000000f251272a5 */ /* 0x000fe2000f8e00ff */
[----:B------:R-:W-:Y:S02]  /*23f0*/  UMOV UR6, UR7 ;  /* 0x0000000700067c82 */ /* 0x000fe40008000000 */
[----:B------:R-:W-:Y:S01]  /*2400*/  UMOV UR4, UR5 ;  /* 0x0000000500047c82 */ /* 0x000fe20008000000 */
[----:B---3--:R-:W-:Y:S02]  /*2410*/  USHF.R.U32.HI UR6, URZ, UR22, UR6 ;  /* 0x00000016ff067299 */ /* 0x008fe40008011606 */
[----:B----4-:R-:W-:Y:S02]  /*2420*/  UISETP.NE.AND UP2, UPT, UR20, 0x1, UPT ;  /* 0x000000011400788c */ /* 0x010fe4000bf45270 */
[----:B------:R-:W-:Y:S02]  /*2430*/  USHF.R.U32.HI UR4, URZ, UR13, UR4 ;  /* 0x0000000dff047299 */ /* 0x000fe40008011604 */
[----:B------:R-:W-:-:S02]  /*2440*/  USEL UR5, UR44, UR6, !UP0 ;  /* 0x000000062c057287 */ /* 0x000fc4000c000000 */
[----:B------:R-:W-:Y:S02]  /*2450*/  USEL UR6, UR45, UR4, !UP2 ;  /* 0x000000042d067287 */ /* 0x000fe4000d000000 */
[----:B-1----:R-:W-:Y:S01]  /*2460*/  UIMAD.WIDE.U32 UR10, UR5, UR8, URZ ;  /* 0x00000008050a72a5 */ /* 0x002fe2000f8e00ff */
[----:B------:R-:W-:Y:S01]  /*2470*/  UMOV UR4, UR19 ;  /* 0x0000001300047c82 */ /* 0x000fe20008000000 */
[----:B------:R-:W-:Y:S02]  /*2480*/  UIMAD.WIDE.U32 UR16, UR43, UR12, URZ ;  /* 0x0000000c2b1072a5 */ /* 0x000fe4000f8e00ff */
[----:B------:R-:W-:-:S03]  /*2490*/  UIMAD.WIDE.U32 UR18, UR6, UR8, URZ ;  /* 0x00000008061272a5 */ /* 0x000fc6000f8e00ff */
[----:B------:R-:W-:Y:S01]  /*24a0*/  UMOV UR10, UR11 ;  /* 0x0000000b000a7c82 */ /* 0x000fe20008000000 */
[----:B------:R-:W-:Y:S02]  /*24b0*/  USHF.R.U32.HI UR4, URZ, UR22, UR4 ;  /* 0x00000016ff047299 */ /* 0x000fe40008011604 */
[----:B------:R-:W-:Y:S01]  /*24c0*/  @UP3 USHF.R.U32.HI UR5, URZ, UR9, UR10 ;  /* 0x00000009ff053299 */ /* 0x000fe2000801160a */
[----:B------:R-:W-:Y:S01]  /*24d0*/  UMOV UR16, UR17 ;  /* 0x0000001100107c82 */ /* 0x000fe20008000000 */
[----:B------:R-:W-:Y:S01]  /*24e0*/  UMOV UR18, UR19 ;  /* 0x0000001300127c82 */ /* 0x000fe20008000000 */
[----:B------:R-:W-:Y:S02]  /*24f0*/  USHF.R.U32.HI UR13, URZ, UR13, UR16 ;  /* 0x0000000dff0d7299 */ /* 0x000fe40008011610 */
[----:B------:R-:W-:Y:S02]  /*2500*/  USEL UR4, UR37, UR4, !UP0 ;  /* 0x0000000425047287 */ /* 0x000fe4000c000000 */
[----:B------:R-:W-:-:S02]  /*2510*/  @UP3 USHF.R.U32.HI UR6, URZ, UR9, UR18 ;  /* 0x00000009ff063299 */ /* 0x000fc40008011612 */
[----:B------:R-:W-:Y:S02]  /*2520*/  UIMAD UR7, UR42, UR5, URZ ;  /* 0x000000052a0772a4 */ /* 0x000fe4000f8e02ff */
[----:B------:R-:W-:Y:S02]  /*2530*/  USEL UR5, UR43, UR13, !UP2 ;  /* 0x0000000d2b057287 */ /* 0x000fe4000d000000 */
[----:B------:R-:W-:Y:S02]  /*2540*/  UIMAD UR10, UR42, UR6, URZ ;  /* 0x000000062a0a72a4 */ /* 0x000fe4000f8e02ff */
[----:B------:R-:W-:Y:S02]  /*2550*/  UISETP.GE.AND UP0, UPT, UR4, UR7, UPT ;  /* 0x000000070400728c */ /* 0x000fe4000bf06270 */
[----:B------:R-:W-:Y:S02]  /*2560*/  UIMAD.WIDE.U32 UR12, UR4, UR8, URZ ;  /* 0x00000008040c72a5 */ /* 0x000fe4000f8e00ff */
[----:B------:R-:W-:-:S02]  /*2570*/  UISETP.GE.OR UP0, UPT, UR5, UR10, UP0 ;  /* 0x0000000a0500728c */ /* 0x000fc40008706670 */
        /* <DEDUP_REMOVED lines=19> */
.L_x_40:
[----:B------:R-:W2:Y:S02]  /*26b0*/  LDCU UR4, c[0x0][0xb30] ;  /* 0x00016600ff0477ac */ /* 0x000ea40008000800 */
[----:B--2---:R-:W-:-:S09]  /*26c0*/  UISETP.NE.AND UP0, UPT, UR4, 0x1, UPT ;  /* 0x000000010400788c */ /* 0x004fd2000bf05270 */
[----:B------:R-:W-:Y:S05]  /*26d0*/  BRA.U UP0, `(.L_x_41) ;  /* 0x0000000100447547 */ /* 0x000fea000b800000 */
[----:B------:R-:W2:Y:S01]  /*26e0*/  LDCU.128 UR8, c[0x0][0xb10] ;  /* 0x00016200ff0877ac */ /* 0x000ea20008000c00 */
[----:B------:R-:W3:Y:S01]  /*26f0*/  LDCU UR12, c[0x0][0xb0c] ;  /* 0x00016180ff0c77ac */ /* 0x000ee20008000800 */
[----:B------:R-:W4:Y:S01]  /*2700*/  LDCU UR13, c[0x0][0xb20] ;  /* 0x00016400ff0d77ac */ /* 0x000f220008000800 */
[----:B--2---:R-:W-:Y:S02]  /*2710*/  UIMAD.WIDE.U32 UR6, UR43, UR8, URZ ;  /* 0x000000082b0672a5 */ /* 0x004fe4000f8e00ff */
[----:B------:R-:W-:Y:S02]  /*2720*/  UIMAD.WIDE.U32 UR4, UR37, UR11, URZ ;  /* 0x0000000b250472a5 */ /* 0x000fe4000f8e00ff */
[----:B---3--:R-:W-:Y:S02]  /*2730*/  UISETP.NE.AND UP2, UPT, UR12, 0x1, UPT ;  /* 0x000000010c00788c */ /* 0x008fe4000bf45270 */
[----:B------:R-:W-:Y:S01]  /*2740*/  UISETP.NE.AND UP0, UPT, UR10, 0x1, UPT ;  /* 0x000000010a00788c */ /* 0x000fe2000bf05270 */
[----:B------:R-:W-:-:S02]  /*2750*/  UMOV UR6, UR7 ;  /* 0x0000000700067c82 */ /* 0x000fc40008000000 */
[----:B------:R-:W-:Y:S01]  /*2760*/  UMOV UR4, UR5 ;  /* 0x0000000500047c82 */ /* 0x000fe20008000000 */
[----:B------:R-:W-:Y:S02]  /*2770*/  USHF.R.U32.HI UR9, URZ, UR9, UR6 ;  /* 0x00000009ff097299 */ /* 0x000fe40008011606 */
[----:B----4-:R-:W-:Y:S02]  /*2780*/  USHF.R.U32.HI UR4, URZ, UR13, UR4 ;  /* 0x0000000dff047299 */ /* 0x010fe40008011604 */
[----:B------:R-:W-:Y:S02]  /*2790*/  USEL UR5, UR43, UR9, !UP2 ;  /* 0x000000092b057287 */ /* 0x000fe4000d000000 */
[----:B------:R-:W-:-:S04]  /*27a0*/  USEL UR4, UR37, UR4, !UP0 ;  /* 0x0000000425047287 */ /* 0x000fc8000c000000 */
[----:B------:R-:W-:Y:S02]  /*27b0*/  UIADD3 UR6, UPT, UPT, UR5, -UR4, URZ ;  /* 0x8000000405067290 */ /* 0x000fe4000fffe0ff */
[----:B------:R-:W-:Y:S02]  /*27c0*/  UIADD3 UR4, UPT, UPT, -UR5, UR4, URZ ;  /* 0x0000000405047290 */ /* 0x000fe4000fffe1ff */
[----:B------:R-:W-:Y:S02]  /*27d0*/  UIMAD UR37, UR6, UR10, UR37 ;  /* 0x0000000a062572a4 */ /* 0x000fe4000f8e0225 */
[----:B------:R-:W-:-:S12]  /*27e0*/  UIMAD UR43, UR4, UR12, UR43 ;  /* 0x0000000c042b72a4 */ /* 0x000fd8000f8e022b */
.L_x_41:
[----:B------:R-:W-:Y:S01]  /*27f0*/  VIADD R11, R11, 0x1 ;  /* 0x000000010b0b7836 */ /* 0x000fe20000000000 */
[----:B------:R-:W-:Y:S01]  /*2800*/  R2UR UR4, R82 ;  /* 0x00000000520472ca */ /* 0x000fe200000e0000 */
[----:B------:R-:W-:Y:S01]  /*2810*/  UIADD3 UR20, UPT, UPT, UR37, UR63, URZ ;  /* 0x0000003f25147290 */ /* 0x000fe2000fffe0ff */
[----:B------:R-:W-:Y:S02]  /*2820*/  PLOP3.LUT P1, PT, PT, PT, PT, 0x80, 0x8 ;  /* 0x000000000008781c */ /* 0x000fe40003f2f070 */
[----:B------:R-:W-:-:S04]  /*2830*/  ISETP.NE.AND P0, PT, R11, 0x2, PT ;  /* 0x000000020b00780c */ /* 0x000fc80003f05270 */
[----:B------:R-:W-:Y:S02]  /*2840*/  SEL R3, RZ, 0x1, P0 ;  /* 0x00000001ff037807 */ /* 0x000fe40000000000 */
[----:B------:R-:W-:Y:S02]  /*2850*/  SEL R11, R11, RZ, P0 ;  /* 0x000000ff0b0b7207 */ /* 0x000fe40000000000 */
[----:B------:R-:W-:Y:S01]  /*2860*/  LOP3.LUT R10, R10, R3, RZ, 0x3c, !PT ;  /* 0x000000030a0a7212 */ /* 0x000fe200078e3cff */
[----:B------:R-:W-:Y:S01]  /*2870*/  UIADD3 UR16, UPT, UPT, UR43, UR4, URZ ;  /* 0x000000042b107290 */ /* 0x000fe2000fffe0ff */
[----:B------:R-:W-:Y:S11]  /*2880*/  BRA.U UP1, `(.L_x_42) ;  /* 0xffffffed01d87547 */ /* 0x000ff6000b83ffff */
[----:B------:R-:W-:Y:S01]  /*2890*/  UIADD3 UR21, UPT, UPT, UR21, 0x18, URZ ;  /* 0x0000001815157890 */ /* 0x000fe2000fffe0ff */
[----:B------:R-:W-:-:S03]  /*28a0*/  SHF.L.U32 R3, R12, 0x1f, RZ ;  /* 0x0000001f0c037819 */ /* 0x000fc600000006ff */
[----:B------:R-:W-:-:S09]  /*28b0*/  ULEA UR4, UR23, UR21, 0x3 ;  /* 0x0000001517047291 */ /* 0x000fd2000f8e18ff */
[----:B------:R-:W2:Y:S02]  /*28c0*/  SYNCS.PHASECHK.TRANS64.TRYWAIT P0, [UR4], R3 ;  /* 0x00000003ff0075a7 */ /* 0x000ea40008001104 */
[----:B--2---:R-:W-:Y:S05]  /*28d0*/  @!P0 BRA `(.L_x_43) ;  /* 0x0000006c00c48947 */ /* 0x004fea0003800000 */
.L_x_142:
[----:B------:R-:W-:-:S04]  /*28e0*/  UIADD3 UR4, UPT, UPT, UR23, 0x1, URZ ;  /* 0x0000000117047890 */ /* 0x000fc8000fffe0ff */
[----:B------:R-:W-:-:S04]  /*28f0*/  UISETP.NE.AND UP0, UPT, UR4, 0x3, UPT ;  /* 0x000000030400788c */ /* 0x000fc8000bf05270 */
[----:B------:R-:W-:Y:S02]  /*2900*/  USEL UR6, URZ, 0x1, UP0 ;  /* 0x00000001ff067887 */ /* 0x000fe40008000000 */
[----:B------:R-:W-:-:S04]  /*2910*/  USEL UR4, UR4, URZ, UP0 ;  /* 0x000000ff04047287 */ /* 0x000fc80008000000 */
[----:B------:R-:W-:Y:S01]  /*2920*/  ULEA UR5, UR4, UR21, 0x3 ;  /* 0x0000001504057291 */ /* 0x000fe2000f8e18ff */
[----:B------:R-:W-:-:S04]  /*2930*/  LOP3.LUT R12, R12, UR6, RZ, 0x3c, !PT ;  /* 0x000000060c0c7c12 */ /* 0x000fc8000f8e3cff */
[----:B-1----:R-:W-:-:S04]  /*2940*/  SHF.L.U32 R3, R12, 0x1f, RZ ;  /* 0x0000001f0c037819 */ /* 0x002fc800000006ff */
[----:B------:R-:W1:Y:S02]  /*2950*/  SYNCS.PHASECHK.TRANS64.TRYWAIT P0, [UR5], R3 ;  /* 0x00000003ff0075a7 */ /* 0x000e640008001105 */
[----:B-1----:R-:W-:Y:S05]  /*2960*/  @!P0 BRA `(.L_x_44) ;  /* 0x0000006c00b88947 */ /* 0x002fea0003800000 */
.L_x_144:
[----:B------:R-:W-:-:S04]  /*2970*/  UIADD3 UR4, UPT, UPT, UR4, 0x1, URZ ;  /* 0x0000000104047890 */ /* 0x000fc8000fffe0ff */
[----:B------:R-:W-:-:S04]  /*2980*/  UISETP.NE.AND UP0, UPT, UR4, 0x3, UPT ;  /* 0x000000030400788c */ /* 0x000fc8000bf05270 */
[----:B------:R-:W-:Y:S02]  /*2990*/  USEL UR5, URZ, 0x1, UP0 ;  /* 0x00000001ff057887 */ /* 0x000fe40008000000 */
[----:B------:R-:W-:-:S04]  /*29a0*/  USEL UR4, UR4, URZ, UP0 ;  /* 0x000000ff04047287 */ /* 0x000fc80008000000 */
[----:B------:R-:W-:Y:S01]  /*29b0*/  ULEA UR4, UR4, UR21, 0x3 ;  /* 0x0000001504047291 */ /* 0x000fe2000f8e18ff */
[----:B-1----:R-:W-:-:S04]  /*29c0*/  LOP3.LUT R3, R12, UR5, RZ, 0x3c, !PT ;  /* 0x000000050c037c12 */ /* 0x002fc8000f8e3cff */
[----:B------:R-:W-:Y:S01]  /*29d0*/  SHF.L.U32 R3, R3, 0x1f, RZ ;  /* 0x0000001f03037819 */ /* 0x000fe200000006ff */
[----:B------:R-:W-:-:S07]  /*29e0*/  IMAD.U32 R0, RZ, RZ, UR4 ;  /* 0x00000004ff007e24 */ /* 0x000fce000f8e00ff */
.L_x_45:
[----:B-1----:R1:W2:Y:S02]  /*29f0*/  SYNCS.PHASECHK.TRANS64.TRYWAIT P0, [R0+URZ], R3 ;  /* 0x00000003000075a7 */ /* 0x0022a400080011ff */
[----:B--2---:R-:W-:Y:S05]  /*2a00*/  @!P0 NANOSLEEP.SYNCS 0x989680 ;  /* 0x009896800000895d */ /* 0x004fea0003900000 */
[----:B------:R-:W2:Y:S02]  /*2a10*/  @!P0 SYNCS.PHASECHK.TRANS64 P0, [R0+URZ], R3 ;  /* 0x00000003000085a7 */ /* 0x000ea400080010ff */
[----:B--2---:R-:W-:Y:S05]  /*2a20*/  @P0 EXIT ;  /* 0x000000000000094d */ /* 0x004fea0003800000 */
[----:B------:R-:W-:Y:S05]  /*2a30*/  BRA `(.L_x_45) ;  /* 0xfffffffc00ec7947 */ /* 0x000fea000383ffff */
.L_x_22:
[----:B------:R-:W-:-:S04]  /*2a40*/  UISETP.NE.AND UP0, UPT, UR47, URZ, UPT ;  /* 0x000000ff2f00728c */ /* 0x000fc8000bf05270 */
[----:B------:R-:W-:-:S09]  /*2a50*/  UISETP.NE.OR UP0, UPT, UR17, 0x1, UP0 ;  /* 0x000000011100788c */ /* 0x000fd20008705670 */
[----:B------:R-:W-:Y:S05]  /*2a60*/  BRA.U UP0, `(.L_x_46) ;  /* 0x0000000500487547 */ /* 0x000fea000b800000 */
[----:B------:R-:W-:Y:S01]  /*2a70*/  ISETP.GE.U32.AND P2, PT, R0, 0x2, PT ;  /* 0x000000020000780c */ /* 0x000fe20003f46070 */
[----:B------:R-:W-:Y:S01]  /*2a80*/  IMAD.MOV.U32 R12, RZ, RZ, 0x1 ;  /* 0x00000001ff0c7424 */ /* 0x000fe200078e00ff */
[----:B------:R-:W-:Y:S02]  /*2a90*/  CS2R R10, SRZ ;  /* 0x00000000000a7805 */ /* 0x000fe4000001ff00 */
[----:B------:R-:W-:Y:S01]  /*2aa0*/  CS2R R8, SRZ ;  /* 0x0000000000087805 */ /* 0x000fe2000001ff00 */
[----:B------:R-:W-:Y:S01]  /*2ab0*/  UMOV UR6, 0x400 ;  /* 0x0000040000067882 */ /* 0x000fe20000000000 */
[----:B------:R-:W-:Y:S01]  /*2ac0*/  UMOV UR5, URZ ;  /* 0x000000ff00057c82 */ /* 0x000fe20008000000 */
[----:B------:R-:W-:-:S12]  /*2ad0*/  ULEA UR6, UR47, UR6, 0x18 ;  /* 0x000000062f067291 */ /* 0x000fd8000f8ec0ff */
.L_x_50:
[----:B------:R-:W-:Y:S02]  /*2ae0*/  LEA R2, R8, UR6, 0x3 ;  /* 0x0000000608027c11 */ /* 0x000fe4000f8e18ff */
[----:B------:R-:W-:-:S03]  /*2af0*/  SHF.L.U32 R5, R9, 0x1f, RZ ;  /* 0x0000001f09057819 */ /* 0x000fc600000006ff */
[----:B------:R-:W-:Y:S01]  /*2b00*/  VIADD R4, R2, 0xf0 ;  /* 0x000000f002047836 */ /* 0x000fe20000000000 */
[----:B------:R-:W1:Y:S02]  /*2b10*/  SYNCS.PHASECHK.TRANS64.TRYWAIT P0, [R2+URZ+0xe0], R5 ;  /* 0x0000e005020075a7 */ /* 0x000e6400080011ff */
[----:B-1----:R-:W-:Y:S05]  /*2b20*/  @!P0 BRA `(.L_x_47) ;  /* 0x0000006c00608947 */ /* 0x002fea0003800000 */
.L_x_145:
[----:B------:R-:W-:Y:S01]  /*2b30*/  ULEA UR4, UR5, UR6, 0x3 ;  /* 0x0000000605047291 */ /* 0x000fe2000f8e18ff */
[----:B------:R-:W-:Y:S02]  /*2b40*/  PRMT R4, RZ, 0x654, R4 ;  /* 0x00000654ff047816 */ /* 0x000fe40000000004 */
[----:B-1----:R-:W-:Y:S01]  /*2b50*/  SHF.L.U32 R5, R12, 0x1f, RZ ;  /* 0x0000001f0c057819 */ /* 0x002fe200000006ff */
[----:B------:R-:W-:Y:S01]  /*2b60*/  UIADD3 UR7, UPT, UPT, UR4, 0x80, URZ ;  /* 0x0000008004077890 */ /* 0x000fe2000fffe0ff */
[----:B------:R1:W-:Y:S05]  /*2b70*/  SYNCS.ARRIVE.TRANS64.RED.A1T0 RZ, [R4+URZ], RZ ;  /* 0x000000ff04ff79a7 */ /* 0x0003ea00081004ff */
[----:B------:R-:W-:Y:S01]  /*2b80*/  IMAD.U32 R7, RZ, RZ, UR7 ;  /* 0x00000007ff077e24 */ /* 0x000fe2000f8e00ff */
[----:B------:R-:W2:Y:S04]  /*2b90*/  SYNCS.PHASECHK.TRANS64.TRYWAIT P0, [UR4+0x90], R5 ;  /* 0x00009005ff0075a7 */ /* 0x000ea80008001104 */
[----:B------:R-:W-:Y:S01]  /*2ba0*/  PRMT R6, R0, 0x654, R7 ;  /* 0x0000065400067816 */ /* 0x000fe20000000007 */
[----:B-1----:R-:W-:Y:S01]  /*2bb0*/  @!P2 IMAD.MOV.U32 R4, RZ, RZ, 0x10 ;  /* 0x00000010ff04a424 */ /* 0x002fe200078e00ff */
[----:B--2---:R-:W-:Y:S06]  /*2bc0*/  @!P0 BRA `(.L_x_48) ;  /* 0x0000006c004c8947 */ /* 0x004fec0003800000 */
.L_x_147:
[----:B------:R-:W-:Y:S01]  /*2bd0*/  ULEA UR8, UR5, UR6, 0x4 ;  /* 0x0000000605087291 */ /* 0x000fe2000f8e20ff */
[----:B------:R-:W-:Y:S01]  /*2be0*/  SEL R3, R6, R3, !P2 ;  /* 0x0000000306037207 */ /* 0x000fe20005000000 */
[----:B------:R-:W-:Y:S01]  /*2bf0*/  UIADD3 UR9, UPT, UPT, UR4, 0x80, URZ ;  /* 0x0000008004097890 */ /* 0x000fe2000fffe0ff */
[----:B-1----:R-:W-:Y:S01]  /*2c00*/  LEA R2, R11, UR6, 0x3 ;  /* 0x000000060b027c11 */ /* 0x002fe2000f8e18ff */
[----:B------:R-:W-:Y:S01]  /*2c10*/  UIADD3 UR8, UPT, UPT, UR8, 0x110, URZ ;  /* 0x0000011008087890 */ /* 0x000fe2000fffe0ff */
[----:B------:R-:W-:Y:S01]  /*2c20*/  SHF.L.U32 R5, R10, 0x1f, RZ ;  /* 0x0000001f0a057819 */ /* 0x000fe200000006ff */
[----:B------:R1:W-:Y:S01]  /*2c30*/  @!P2 SYNCS.ARRIVE.TRANS64.RED RZ, [R3+URZ], R4 ;  /* 0x0000000403ffa9a7 */ /* 0x0003e200080004ff */
[----:B------:R-:W-:Y:S01]  /*2c40*/  UIADD3 UR4, UPT, UPT, UR5, 0x1, URZ ;  /* 0x0000000105047890 */ /* 0x000fe2000fffe0ff */
[----:B------:R-:W-:-:S03]  /*2c50*/  VIADD R8, R8, 0x1 ;  /* 0x0000000108087836 */ /* 0x000fc60000000000 */
[----:B------:R-:W-:Y:S02]  /*2c60*/  UISETP.NE.AND UP0, UPT, UR4, 0x2, UPT ;  /* 0x000000020400788c */ /* 0x000fe4000bf05270 */
[----:B------:R-:W-:Y:S06]  /*2c70*/  UGETNEXTWORKID.BROADCAST [UR8], [UR9] ;  /* 0x00000000080073ca */ /* 0x000fec0008000100 */
[----:B------:R-:W-:Y:S01]  /*2c80*/  USEL UR7, URZ, 0x1, UP0 ;  /* 0x00000001ff077887 */ /* 0x000fe20008000000 */
[----:B------:R-:W-:Y:S01]  /*2c90*/  ISETP.NE.AND P0, PT, R8, 0x2, PT ;  /* 0x000000020800780c */ /* 0x000fe20003f05270 */
[----:B------:R-:W-:Y:S01]  /*2ca0*/  USEL UR5, UR4, URZ, UP0 ;  /* 0x000000ff04057287 */ /* 0x000fe20008000000 */
[----:B------:R-:W2:Y:S03]  /*2cb0*/  SYNCS.PHASECHK.TRANS64.TRYWAIT P1, [R2+URZ+0x80], R5 ;  /* 0x00008005020075a7 */ /* 0x000ea600080211ff */
[----:B------:R-:W-:Y:S01]  /*2cc0*/  LOP3.LUT R12, R12, UR7, RZ, 0x3c, !PT ;  /* 0x000000070c0c7c12 */ /* 0x000fe2000f8e3cff */
[----:B-12---:R-:W-:Y:S07]  /*2cd0*/  @!P1 BRA `(.L_x_49) ;  /* 0x0000006c00209947 */ /* 0x006fee0003800000 */
.L_x_148:
[C---:B------:R-:W-:Y:S01]  /*2ce0*/  LEA R4, R11.reuse, UR6, 0x4 ;  /* 0x000000060b047c11 */ /* 0x040fe2000f8e20ff */
[----:B-1----:R-:W-:Y:S01]  /*2cf0*/  VIADD R2, R2, 0x90 ;  /* 0x0000009002027836 */ /* 0x002fe20000000000 */
[----:B------:R-:W-:Y:S01]  /*2d00*/  SEL R8, R8, RZ, P0 ;  /* 0x000000ff08087207 */ /* 0x000fe20000000000 */
[----:B------:R-:W-:-:S03]  /*2d10*/  VIADD R11, R11, 0x1 ;  /* 0x000000010b0b7836 */ /* 0x000fc60000000000 */
[----:B------:R-:W1:Y:S01]  /*2d20*/  LDS.128 R4, [R4+0x110] ;  /* 0x0001100004047984 */ /* 0x000e620000000c00 */
[----:B------:R-:W-:Y:S02]  /*2d30*/  PRMT R2, RZ, 0x654, R2 ;  /* 0x00000654ff027816 */ /* 0x000fe40000000002 */
[C---:B------:R-:W-:Y:S01]  /*2d40*/  ISETP.NE.AND P1, PT, R11.reuse, 0x2, PT ;  /* 0x000000020b00780c */ /* 0x040fe20003f25270 */
[----:B------:R-:W-:Y:S01]  /*2d50*/  @!PT LDS RZ, [RZ] ;  /* 0x00000000fffff984 */ /* 0x000fe20000000800 */
[----:B------:R-:W-:Y:S01]  /*2d60*/  @!PT LDS RZ, [RZ] ;  /* 0x00000000fffff984 */ /* 0x000fe20000000800 */
[----:B------:R-:W-:Y:S01]  /*2d70*/  @!PT LDS RZ, [RZ] ;  /* 0x00000000fffff984 */ /* 0x000fe20000000800 */
[----:B------:R-:W-:Y:S01]  /*2d80*/  @!PT LDS RZ, [RZ] ;  /* 0x00000000fffff984 */ /* 0x000fe20000000800 */
[----:B------:R2:W-:Y:S06]  /*2d90*/  MEMBAR.ALL.CTA ;  /* 0x0000000000007992 */ /* 0x0005ec0000008000 */
[----:B--2---:R-:W2:Y:S01]  /*2da0*/  FENCE.VIEW.ASYNC.S ;  /* 0x00000000000073c6 */ /* 0x004ea20000000000 */
[----:B------:R-:W-:Y:S01]  /*2db0*/  SEL R11, R11, RZ, P1 ;  /* 0x000000ff0b0b7207 */ /* 0x000fe20000800000 */
[----:B--2---:R2:W-:Y:S01]  /*2dc0*/  SYNCS.ARRIVE.TRANS64.RED.A1T0 RZ, [R2+URZ], RZ ;  /* 0x000000ff02ff79a7 */ /* 0x0045e200081004ff */
[----:B-1----:R-:W-:-:S02]  /*2dd0*/  LOP3.LUT P3, RZ, R6, 0x1, RZ, 0xc0, !PT ;  /* 0x0000000106ff7812 */ /* 0x002fc4000786c0ff */
[----:B------:R-:W-:-:S04]  /*2de0*/  SEL R5, RZ, 0x1, P1 ;  /* 0x00000001ff057807 */ /* 0x000fc80000800000 */
[----:B------:R-:W-:Y:S02]  /*2df0*/  LOP3.LUT R10, R10, R5, RZ, 0x3c, !PT ;  /* 0x000000050a0a7212 */ /* 0x000fe400078e3cff */
[----:B--2---:R-:W-:-:S04]  /*2e00*/  SEL R2, RZ, 0x1, P0 ;  /* 0x00000001ff027807 */ /* 0x004fc80000000000 */
[----:B------:R-:W-:Y:S01]  /*2e10*/  LOP3.LUT R9, R9, R2, RZ, 0x3c, !PT ;  /* 0x0000000209097212 */ /* 0x000fe200078e3cff */
[----:B------:R-:W-:Y:S06]  /*2e20*/  @P3 BRA `(.L_x_50) ;  /* 0xfffffffc002c3947 */ /* 0x000fec000383ffff */
[----:B------:R-:W-:Y:S01]  /*2e30*/  ULEA UR4, UR5, UR6, 0x3 ;  /* 0x0000000605047291 */ /* 0x000fe2000f8e18ff */
[----:B------:R-:W-:-:S08]  /*2e40*/  SHF.L.U32 R3, R12, 0x1f, RZ ;  /* 0x0000001f0c037819 */ /* 0x000fd000000006ff */
[----:B------:R-:W1:Y:S02]  /*2e50*/  SYNCS.PHASECHK.TRANS64 P0, [UR4+0x90], R3 ;  /* 0x00009003ff0075a7 */ /* 0x000e640008001004 */
[----:B-1----:R-:W-:Y:S05]  /*2e60*/  @P0 BRA `(.L_x_51) ;  /* 0x0000000000080947 */ /* 0x002fea0003800000 */
[----:B------:R-:W1:Y:S02]  /*2e70*/  SYNCS.PHASECHK.TRANS64.TRYWAIT P0, [UR4+0x90], R3 ;  /* 0x00009003ff0075a7 */ /* 0x000e640008001104 */
[----:B-1----:R-:W-:Y:S05]  /*2e80*/  @!P0 BRA `(.L_x_52) ;  /* 0x0000006800c88947 */ /* 0x002fea0003800000 */
.L_x_51:
[----:B------:R-:W-:-:S04]  /*2e90*/  UIADD3 UR7, UPT, UPT, UR5, 0x1, URZ ;  /* 0x0000000105077890 */ /* 0x000fc8000fffe0ff */
[----:B------:R-:W-:-:S04]  /*2ea0*/  UISETP.NE.AND UP0, UPT, UR7, 0x2, UPT ;  /* 0x000000020700788c */ /* 0x000fc8000bf05270 */
[----:B------:R-:W-:Y:S02]  /*2eb0*/  USEL UR8, URZ, 0x1, UP0 ;  /* 0x00000001ff087887 */ /* 0x000fe40008000000 */
[----:B------:R-:W-:-:S04]  /*2ec0*/  USEL UR7, UR7, URZ, UP0 ;  /* 0x000000ff07077287 */ /* 0x000fc80008000000 */
[----:B------:R-:W-:Y:S01]  /*2ed0*/  ULEA UR7, UR7, UR6, 0x3 ;  /* 0x0000000607077291 */ /* 0x000fe2000f8e18ff */
[----:B-1----:R-:W-:-:S04]  /*2ee0*/  LOP3.LUT R3, R12, UR8, RZ, 0x3c, !PT ;  /* 0x000000080c037c12 */ /* 0x002fc8000f8e3cff */
[----:B------:R-:W-:-:S04]  /*2ef0*/  SHF.L.U32 R0, R3, 0x1f, RZ ;  /* 0x0000001f03007819 */ /* 0x000fc800000006ff */
[----:B------:R-:W1:Y:S02]  /*2f00*/  SYNCS.PHASECHK.TRANS64 P0, [UR7+0x90], R0 ;  /* 0x00009000ff0075a7 */ /* 0x000e640008001007 */
[----:B-1----:R-:W-:Y:S05]  /*2f10*/  @P0 EXIT ;  /* 0x000000000000094d */ /* 0x002fea0003800000 */
[----:B------:R-:W-:Y:S02]  /*2f20*/  SHF.L.U32 R3, R3, 0x1f, RZ ;  /* 0x0000001f03037819 */ /* 0x000fe400000006ff */
[----:B------:R-:W-:-:S07]  /*2f30*/  MOV R0, UR7 ;  /* 0x0000000700007c02 */ /* 0x000fce0008000f00 */
.L_x_53:
[----:B-1----:R1:W2:Y:S02]  /*2f40*/  SYNCS.PHASECHK.TRANS64.TRYWAIT P0, [R0+URZ+0x90], R3 ;  /* 0x00009003000075a7 */ /* 0x0022a400080011ff */
[----:B--2---:R-:W-:Y:S05]  /*2f50*/  @!P0 NANOSLEEP.SYNCS 0x989680 ;  /* 0x009896800000895d */ /* 0x004fea0003900000 */
[----:B------:R-:W2:Y:S02]  /*2f60*/  @!P0 SYNCS.PHASECHK.TRANS64 P0, [R0+URZ+0x90], R3 ;  /* 0x00009003000085a7 */ /* 0x000ea400080010ff */
[----:B--2---:R-:W-:Y:S05]  /*2f70*/  @P0 EXIT ;  /* 0x000000000000094d */ /* 0x004fea0003800000 */
[----:B------:R-:W-:Y:S05]  /*2f80*/  BRA `(.L_x_53) ;  /* 0xfffffffc00ec7947 */ /* 0x000fea000383ffff */
.L_x_46:
[----:B------:R-:W-:Y:S05]  /*2f90*/  BRA.U UP4, `(.L_x_54) ;  /* 0x00000011042c7547 */ /* 0x000fea000b800000 */
[----:B------:R-:W-:Y:S01]  /*2fa0*/  UMOV UR4, 0x40 ;  /* 0x0000004000047882 */ /* 0x000fe20000000000 */
[----:B------:R-:W-:Y:S01]  /*2fb0*/  NOP ;  /* 0x0000000000007918 */ /* 0x000fe20000000000 */
[----:B------:R-:W-:Y:S01]  /*2fc0*/  ULEA UR5, UR47, UR4, 0x18 ;  /* 0x000000042f057291 */ /* 0x000fe2000f8ec0ff */
[----:B------:R-:W-:Y:S02]  /*2fd0*/  UMOV UR6, 0x400 ;  /* 0x0000040000067882 */ /* 0x000fe40000000000 */
[----:B------:R-:W-:-:S06]  /*2fe0*/  ULEA UR6, UR47, UR6, 0x18 ;  /* 0x000000062f067291 */ /* 0x000fcc000f8ec0ff */
[----:B------:R-:W1:Y:S02]  /*2ff0*/  LDS.U8 R0, [UR5+0x1c] ;  /* 0x00001c05ff007984 */ /* 0x000e640008000000 */
[----:B-1----:R-:W-:-:S13]  /*3000*/  ISETP.NE.AND P0, PT, R0, RZ, PT ;  /* 0x000000ff0000720c */ /* 0x002fda0003f05270 */
[----:B------:R-:W-:Y:S05]  /*3010*/  @P0 BRA `(.L_x_55) ;  /* 0x0000000000580947 */ /* 0x000fea0003800000 */
[----:B------:R-:W-:-:S13]  /*3020*/  ELECT P0, URZ, PT ;  /* 0x0000000000ff782f */ /* 0x000fda0003800000 */
[----:B------:R-:W-:Y:S05]  /*3030*/  @!P0 BRA `(.L_x_56) ;  /* 0x0000000000608947 */ /* 0x000fea0003800000 */
[----:B------:R-:W-:Y:S01]  /*3040*/  UMOV UR4, 0x10 ;  /* 0x0000001000047882 */ /* 0x000fe20000000000 */
[----:B------:R-:W-:Y:S01]  /*3050*/  HFMA2 R0, -RZ, RZ, 0, 5.9604644775390625e-08 ;  /* 0x00000001ff007431 */ /* 0x000fe200000001ff */
[----:B------:R-:W-:-:S03]  /*3060*/  MOV R3, 0xffff ;  /* 0x0000ffff00037802 */ /* 0x000fc60000000f00 */
[----:B------:R-:W-:Y:S04]  /*3070*/  DEPBAR.LE SB1, 0x36 ;  /* 0x00009d800000791a */ /* 0x000fe80000000000 */
[----:B------:R-:W1:Y:S02]  /*3080*/  UTCATOMSWS.FIND_AND_SET.ALIGN UP0, UR4, UR4 ;  /* 0x00000004000475e3 */ /* 0x000e640008000800 */
[----:B-1----:R-:W-:Y:S01]  /*3090*/  MOV R4, UR4 ;  /* 0x0000000400047c02 */ /* 0x002fe20008000f00 */
[----:B------:R-:W-:Y:S06]  /*30a0*/  BRA.U UP0, `(.L_x_57) ;  /* 0x0000000100187547 */ /* 0x000fec000b800000 */
.L_x_58:
[----:B------:R-:W-:Y:S05]  /*30b0*/  NANOSLEEP 0x64 ;  /* 0x000000640000795d */ /* 0x000fea0003800000 */
[----:B------:R-:W-:-:S05]  /*30c0*/  UMOV UR4, 0x10 ;  /* 0x0000001000047882 */ /* 0x000fca0000000000 */
[----:B------:R-:W-:Y:S04]  /*30d0*/  DEPBAR.LE SB1, 0x36 ;  /* 0x00009d800000791a */ /* 0x000fe80000000000 */
[----:B------:R-:W1:Y:S02]  /*30e0*/  UTCATOMSWS.FIND_AND_SET.ALIGN UP0, UR4, UR4 ;  /* 0x00000004000475e3 */ /* 0x000e640008000800 */
[----:B-1----:R-:W-:Y:S01]  /*30f0*/  MOV R4, UR4 ;  /* 0x0000000400047c02 */ /* 0x002fe20008000f00 */
[----:B------:R-:W-:Y:S05]  /*3100*/  BRA.U !UP0, `(.L_x_58) ;  /* 0xfffffffd08e87547 */ /* 0x000fea000b83ffff */
.L_x_57:
[-C--:B------:R-:W-:Y:S02]  /*3110*/  SHF.L.U32 R3, R3, R4.reuse, RZ ;  /* 0x0000000403037219 */ /* 0x080fe400000006ff */
[----:B------:R-:W-:Y:S01]  /*3120*/  SHF.L.U32 R0, R0, R4, RZ ;  /* 0x0000000400007219 */ /* 0x000fe200000006ff */
[----:B------:R-:W-:Y:S02]  /*3130*/  IMAD.SHL.U32 R4, R4, 0x20, RZ ;  /* 0x0000002004047824 */ /* 0x000fe400078e00ff */
[----:B------:R1:W-:Y:S04]  /*3140*/  ATOMS.OR RZ, [UR5+0x14], R3 ;  /* 0x00001403ffff798c */ /* 0x0003e8000b000005 */
[----:B------:R1:W-:Y:S04]  /*3150*/  ATOMS.OR RZ, [UR5+0x18], R0 ;  /* 0x00001800ffff798c */ /* 0x0003e8000b000005 */
[----:B------:R1:W-:Y:S01]  /*3160*/  STS [UR6+0x130], R4 ;  /* 0x00013004ff007988 */ /* 0x0003e20008000806 */
[----:B------:R-:W-:Y:S05]  /*3170*/  BRA `(.L_x_56) ;  /* 0x0000000000107947 */ /* 0x000fea0003800000 */
.L_x_55:
[----:B------:R-:W-:Y:S02]  /*3180*/  MOV R0, 0xffffffff ;  /* 0xffffffff00007802 */ /* 0x000fe40000000f00 */
[----:B------:R-:W-:-:S03]  /*3190*/  MOV R4, 0x31c0 ;  /* 0x000031c000047802 */ /* 0x000fc60000000f00 */
[----:B------:R1:W-:Y:S04]  /*31a0*/  STS [UR6+0x130], R0 ;  /* 0x00013000ff007988 */ /* 0x0003e80008000806 */
[----:B-1---5:R-:W-:Y:S05]  /*31b0*/  CALL.REL.NOINC `($__internal_1_$__cuda_sm10x_tcgen05_guardrail_trap_phase_invalid_during_alloc) ;  /* 0x0000007000147944 */ /* 0x022fea0003c00000 */
.L_x_56:
[----:B------:R-:W-:Y:S05]  /*31c0*/  WARPSYNC.ALL ;  /* 0x0000000000007948 */ /* 0x000fea0003800000 */
[----:B------:R-:W2:Y:S01]  /*31d0*/  S2UR UR4, SR_CgaCtaId ;  /* 0x00000000000479c3 */ /* 0x000ea20000008800 */
[----:B------:R-:W-:Y:S01]  /*31e0*/  UMOV UR41, 0x400 ;  /* 0x0000040000297882 */ /* 0x000fe20000000000 */
[----:B------:R-:W-:-:S06]  /*31f0*/  NOP ;  /* 0x0000000000007918 */ /* 0x000fcc0000000000 */
[----:B------:R-:W-:Y:S06]  /*3200*/  BAR.ARV 0x6, 0xa0 ;  /* 0x0182800000007b1d */ /* 0x000fec0000002000 */
[----:B------:R-:W3:Y:S01]  /*3210*/  LDCU UR6, c[0x0][0x38c] ;  /* 0x00007180ff0677ac */ /* 0x000ee20008000800 */
[----:B------:R-:W-:Y:S01]  /*3220*/  LOP3.LUT R2, R2, 0xffff, RZ, 0xc0, !PT ;  /* 0x0000ffff02027812 */ /* 0x000fe200078ec0ff */
[----:B------:R-:W-:Y:S01]  /*3230*/  IMAD.MOV.U32 R11, RZ, RZ, 0x1 ;  /* 0x00000001ff0b7424 */ /* 0x000fe200078e00ff */
[----:B------:R-:W-:Y:S01]  /*3240*/  CS2R R8, SRZ ;  /* 0x0000000000087805 */ /* 0x000fe2000001ff00 */
[----:B------:R-:W4:Y:S01]  /*3250*/  LDCU UR7, c[0x0][0x38c] ;  /* 0x00007180ff0777ac */ /* 0x000f220008000800 */
[----:B------:R-:W-:Y:S01]  /*3260*/  R2UR UR42, R2 ;  /* 0x00000000022a72ca */ /* 0x000fe200000e0000 */
[----:B------:R-:W-:Y:S01]  /*3270*/  IMAD.MOV.U32 R10, RZ, RZ, RZ ;  /* 0x000000ffff0a7224 */ /* 0x000fe200078e00ff */
[----:B------:R-:W-:Y:S01]  /*3280*/  UMOV UR46, URZ ;  /* 0x000000ff002e7c82 */ /* 0x000fe20008000000 */
[----:B------:R-:W-:Y:S01]  /*3290*/  UMOV UR39, URZ ;  /* 0x000000ff00277c82 */ /* 0x000fe20008000000 */
[----:B--2---:R-:W-:Y:S01]  /*32a0*/  ULEA UR41, UR4, UR41, 0x18 ;  /* 0x0000002904297291 */ /* 0x004fe2000f8ec0ff */
[----:B------:R-:W-:Y:S01]  /*32b0*/  UMOV UR62, 0x0 ;  /* 0x00000000003e7882 */ /* 0x000fe20000000000 */
[----:B------:R-:W-:-:S02]  /*32c0*/  UMOV UR63, 0x8200490 ;  /* 0x08200490003f7882 */ /* 0x000fc40000000000 */
[----:B------:R-:W-:Y:S02]  /*32d0*/  UIADD3 UR5, UPT, UPT, UR41, 0x8400, URZ ;  /* 0x0000840029057890 */ /* 0x000fe4000fffe0ff */
[----:B------:R-:W-:Y:S02]  /*32e0*/  UIADD3 UR4, UPT, UPT, UR41, 0x20400, URZ ;  /* 0x0002040029047890 */ /* 0x000fe4000fffe0ff */
[----:B---3--:R-:W-:Y:S01]  /*32f0*/  UIADD3 UR6, UPT, UPT, UR6, 0x7f, URZ ;  /* 0x0000007f06067890 */ /* 0x008fe2000fffe0ff */
[----:B-1----:R-:W1:Y:S01]  /*3300*/  LDS R0, [UR41+0x130] ;  /* 0x00013029ff007984 */ /* 0x002e620008000800 */
[----:B------:R-:W-:Y:S02]  /*3310*/  USHF.R.U32.HI UR5, URZ, 0x4, UR5 ;  /* 0x00000004ff057899 */ /* 0x000fe40008011605 */
[----:B------:R-:W-:Y:S02]  /*3320*/  USHF.R.S32.HI UR47, URZ, 0x1f, UR6 ;  /* 0x0000001fff2f7899 */ /* 0x000fe40008011406 */
[----:B------:R-:W-:-:S02]  /*3330*/  USHF.R.U32.HI UR4, URZ, 0x4, UR4 ;  /* 0x00000004ff047899 */ /* 0x000fc40008011604 */
[----:B------:R-:W-:Y:S02]  /*3340*/  ULEA.HI UR47, UR47, UR6, URZ, 0x7 ;  /* 0x000000062f2f7291 */ /* 0x000fe4000f8f38ff */
[----:B------:R-:W-:Y:S02]  /*3350*/  ULOP3.LUT UR5, UR5, 0x3fff, URZ, 0xc0, !UPT ;  /* 0x00003fff05057892 */ /* 0x000fe4000f8ec0ff */
[----:B------:R-:W-:Y:S02]  /*3360*/  USHF.R.S32.HI UR47, URZ, 0x7, UR47 ;  /* 0x00000007ff2f7899 */ /* 0x000fe4000801142f */
[----:B------:R-:W-:Y:S02]  /*3370*/  ULOP3.LUT UR4, UR4, 0x3fff, URZ, 0xc0, !UPT ;  /* 0x00003fff04047892 */ /* 0x000fe4000f8ec0ff */
[----:B------:R-:W-:Y:S01]  /*3380*/  UISETP.LT.AND UP0, UPT, UR47, 0x1, UPT ;  /* 0x000000012f00788c */ /* 0x000fe2000bf01270 */
[----:B------:R-:W-:Y:S01]  /*3390*/  UMOV UR60, 0x0 ;  /* 0x00000000003c7882 */ /* 0x000fe20000000000 */
[----:B------:R-:W-:-:S02]  /*33a0*/  UMOV UR61, 0x8200490 ;  /* 0x08200490003d7882 */ /* 0x000fc40000000000 */
[----:B------:R-:W-:Y:S01]  /*33b0*/  USEL UR64, UR47, 0x1, !UP0 ;  /* 0x000000012f407887 */ /* 0x000fe2000c000000 */
[----:B------:R-:W-:Y:S01]  /*33c0*/  UMOV UR58, 0x0 ;  /* 0x00000000003a7882 */ /* 0x000fe20000000000 */
[----:B------:R-:W-:Y:S01]  /*33d0*/  UMOV UR59, 0x8200490 ;  /* 0x08200490003b7882 */ /* 0x000fe20000000000 */
[----:B------:R-:W-:Y:S01]  /*33e0*/  UMOV UR56, 0x0 ;  /* 0x0000000000387882 */ /* 0x000fe20000000000 */
[----:B------:R-:W-:Y:S01]  /*33f0*/  UMOV UR57, 0x8200490 ;  /* 0x0820049000397882 */ /* 0x000fe20000000000 */
[----:B------:R-:W-:Y:S01]  /*3400*/  UMOV UR54, 0x0 ;  /* 0x0000000000367882 */ /* 0x000fe20000000000 */
[----:B------:R-:W-:Y:S01]  /*3410*/  UMOV UR55, 0x8200490 ;  /* 0x0820049000377882 */ /* 0x000fe20000000000 */
[----:B------:R-:W-:Y:S01]  /*3420*/  UMOV UR52, 0x0 ;  /* 0x0000000000347882 */ /* 0x000fe20000000000 */
[----:B------:R-:W-:Y:S01]  /*3430*/  UMOV UR53, 0x8200490 ;  /* 0x0820049000357882 */ /* 0x000fe20000000000 */
[----:B------:R-:W-:Y:S02]  /*3440*/  ULOP3.LUT UR43, UR5, 0x10000, URZ, 0xfc, !UPT ;  /* 0x00010000052b7892 */ /* 0x000fe4000f8efcff */
[----:B------:R-:W-:-:S02]  /*3450*/  ULOP3.LUT UR44, UR4, 0x10000, URZ, 0xfc, !UPT ;  /* 0x00010000042c7892 */ /* 0x000fc4000f8efcff */
[----:B------:R-:W-:Y:S02]  /*3460*/  UIADD3 UR64, UPT, UPT, -UR64, URZ, URZ ;  /* 0x000000ff40407290 */ /* 0x000fe4000fffe1ff */
[----:B----4-:R-:W-:Y:S01]  /*3470*/  UISETP.GE.AND UP4, UPT, UR7, 0x1, UPT ;  /* 0x000000010700788c */ /* 0x010fe2000bf86270 */
[----:B------:R-:W-:Y:S01]  /*3480*/  UMOV UR50, 0x0 ;  /* 0x0000000000327882 */ /* 0x000fe20000000000 */
[----:B------:R-:W-:Y:S01]  /*3490*/  UMOV UR51, 0x8200490 ;  /* 0x0820049000337882 */ /* 0x000fe20000000000 */
[----:B------:R-:W-:Y:S01]  /*34a0*/  UMOV UR48, 0x0 ;  /* 0x0000000000307882 */ /* 0x000fe20000000000 */
[----:B-1----:R-:W-:Y:S01]  /*34b0*/  R2UR UR65, R0 ;  /* 0x00000000004172ca */ /* 0x002fe200000e0000 */
[----:B------:R-:W-:-:S14]  /*34c0*/  UMOV UR49, 0x8200490 ;  /* 0x0820049000317882 */ /* 0x000fdc0000000000 */
.L_x_65:
[----:B------:R-:W-:Y:S02]  /*34d0*/  LEA R0, R10, UR41, 0x3 ;  /* 0x000000290a007c11 */ /* 0x000fe4000f8e18ff */
[----:B------:R-:W-:Y:S02]  /*34e0*/  SHF.L.U32 R5, R9, 0x1f, RZ ;  /* 0x0000001f09057819 */ /* 0x000fe400000006ff */
[----:B------:R-:W-:Y:S01]  /*34f0*/  PLOP3.LUT P0, PT, PT, PT, UP4, 0x80, 0x8 ;  /* 0x000000000008781c */ /* 0x000fe20003f0f048 */
[----:B------:R-:W-:Y:S01]  /*3500*/  VIADD R3, R0, 0x90 ;  /* 0x0000009000037836 */ /* 0x000fe20000000000 */
[----:B-1----:R-:W1:Y:S02]  /*3510*/  SYNCS.PHASECHK.TRANS64.TRYWAIT P1, [R0+URZ+0x80], R5 ;  /* 0x00008005000075a7 */ /* 0x002e6400080211ff */
[----:B-1-3--:R-:W-:Y:S09]  /*3520*/  @!P1 BRA `(.L_x_59) ;  /* 0x0000006400389947 */ /* 0x00aff20003800000 */
.L_x_150:
[----:B------:R-:W-:Y:S01]  /*3530*/  LEA R4, R10, UR41, 0x4 ;  /* 0x000000290a047c11 */ /* 0x000fe2000f8e20ff */
[----:B------:R-:W-:Y:S01]  /*3540*/  @UP4 ULEA UR4, UR39, UR41, 0x3 ;  /* 0x0000002927044291 */ /* 0x000fe2000f8e18ff */
[----:B------:R-:W-:Y:S01]  /*3550*/  PLOP3.LUT P2, PT, PT, PT, PT, 0x80, 0x8 ;  /* 0x000000000008781c */ /* 0x000fe20003f4f070 */
[----:B------:R-:W-:Y:S01]  /*3560*/  ULEA UR45, UR46, UR41, 0x3 ;  /* 0x000000292e2d7291 */ /* 0x000fe2000f8e18ff */
[----:B------:R-:W-:Y:S01]  /*3570*/  PRMT R3, RZ, 0x654, R3 ;  /* 0x00000654ff037816 */ /* 0x000fe20000000003 */
[----:B------:R-:W-:Y:S01]  /*3580*/  ULEA UR36, UR46, UR65, 0x7 ;  /* 0x000000412e247291 */ /* 0x000fe2000f8e38ff */
[----:B-1----:R-:W1:Y:S01]  /*3590*/  LDS.128 R4, [R4+0x110] ;  /* 0x0001100004047984 */ /* 0x002e620000000c00 */
[----:B------:R-:W-:Y:S02]  /*35a0*/  @P0 SHF.L.U32 R2, R8, 0x1f, RZ ;  /* 0x0000001f08020819 */ /* 0x000fe400000006ff */
[----:B------:R-:W-:Y:S01]  /*35b0*/  SHF.L.U32 R0, R11, 0x1f, RZ ;  /* 0x0000001f0b007819 */ /* 0x000fe200000006ff */
[----:B------:R-:W-:Y:S01]  /*35c0*/  @!PT LDS RZ, [RZ] ;  /* 0x00000000fffff984 */ /* 0x000fe20000000800 */
[----:B------:R-:W-:Y:S01]  /*35d0*/  @!PT LDS RZ, [RZ] ;  /* 0x00000000fffff984 */ /* 0x000fe20000000800 */
[----:B------:R-:W-:Y:S01]  /*35e0*/  @!PT LDS RZ, [RZ] ;  /* 0x00000000fffff984 */ /* 0x000fe20000000800 */
[----:B------:R-:W-:Y:S01]  /*35f0*/  @!PT LDS RZ, [RZ] ;  /* 0x00000000fffff984 */ /* 0x000fe20000000800 */
[----:B------:R2:W-:Y:S06]  /*3600*/  MEMBAR.ALL.CTA ;  /* 0x0000000000007992 */ /* 0x0005ec0000008000 */
[----:B--2---:R-:W2:Y:S02]  /*3610*/  FENCE.VIEW.ASYNC.S ;  /* 0x00000000000073c6 */ /* 0x004ea40000000000 */
[----:B--2---:R2:W-:Y:S01]  /*3620*/  SYNCS.ARRIVE.TRANS64.RED.A1T0 RZ, [R3+URZ], RZ ;  /* 0x000000ff03ff79a7 */ /* 0x0045e200081004ff */
[----:B------:R2:W3:Y:S01]  /*3630*/  @P0 SYNCS.PHASECHK.TRANS64.TRYWAIT P2, [UR4], R2 ;  /* 0x00000002ff0005a7 */ /* 0x0004e20008041104 */
[----:B-1----:R-:W-:Y:S01]  /*3640*/  LOP3.LUT P1, RZ, R6, 0x1, RZ, 0xc0, !PT ;  /* 0x0000000106ff7812 */ /* 0x002fe2000782c0ff */
[----:B------:R-:W1:Y:S02]  /*3650*/  SYNCS.PHASECHK.TRANS64.TRYWAIT P0, [UR45+0xc0], R0 ;  /* 0x0000c000ff0075a7 */ /* 0x000e64000800112d */
[----:B-123--:R-:W-:Y:S10]  /*3660*/  @!P0 BRA `(.L_x_60) ;  /* 0x0000006000fc8947 */ /* 0x00eff40003800000 */
.L_x_152:
[----:B------:R-:W-:Y:S01]  /*3670*/  IADD3 R10, PT, PT, R10, 0x1, RZ ;  /* 0x000000010a0a7810 */ /* 0x000fe20007ffe0ff */
[----:B------:R-:W-:Y:S06]  /*3680*/  BRA.U !UP4, `(.L_x_61) ;  /* 0x000000050c107547 */ /* 0x000fec000b800000 */
[----:B------:R-:W-:Y:S01]  /*3690*/  UPLOP3.LUT UP2, UPT, UPT, UPT, UPT, 0x40, 0x4 ;  /* 0x000000000004789c */ /* 0x000fe20003f4e870 */
[----:B------:R-:W-:Y:S01]  /*36a0*/  UMOV UR38, UR64 ;  /* 0x0000004000267c82 */ /* 0x000fe20008000000 */
[----:B------:R-:W-:Y:S01]  /*36b0*/  UMOV UR37, UR47 ;  /* 0x0000002f00257c82 */ /* 0x000fe20008000000 */
[----:B------:R-:W-:-:S08]  /*36c0*/  UMOV UR5, UR39 ;  /* 0x0000002700057c82 */ /* 0x000fd00008000000 */
.L_x_64:
[----:B------:R-:W-:Y:S02]  /*36d0*/  UIADD3 UR38, UPT, UPT, UR38, 0x1, URZ ;  /* 0x0000000126267890 */ /* 0x000fe4000fffe0ff */
[----:B------:R-:W-:Y:S02]  /*36e0*/  ULEA UR7, UR5, UR41, 0x3 ;  /* 0x0000002905077291 */ /* 0x000fe4000f8e18ff */
[----:B------:R-:W-:Y:S01]  /*36f0*/  UISETP.NE.AND UP3, UPT, UR38, URZ, UPT ;  /* 0x000000ff2600728c */ /* 0x000fe2000bf65270 */
[----:B--23--:R-:W-:Y:S10]  /*3700*/  @P2 BRA `(.L_x_62) ;  /* 0x00000000000c2947 */ /* 0x00cff40003800000 */
[----:B-1----:R-:W-:Y:S04]  /*3710*/  SHF.L.U32 R3, R8, 0x1f, RZ ;  /* 0x0000001f08037819 */ /* 0x002fe800000006ff */
[----:B------:R-:W1:Y:S02]  /*3720*/  SYNCS.PHASECHK.TRANS64.TRYWAIT P0, [UR7], R3 ;  /* 0x00000003ff0075a7 */ /* 0x000e640008001107 */
[----:B-1----:R-:W-:Y:S05]  /*3730*/  @!P0 BRA `(.L_x_63) ;  /* 0x0000006000e08947 */ /* 0x002fea0003800000 */
.L_x_62:
[----:B------:R-:W-:Y:S01]  /*3740*/  UISETP.NE.AND UP0, UPT, UR37, 0x1, UPT ;  /* 0x000000012500788c */ /* 0x000fe2000bf05270 */
[----:B------:R-:W-:Y:S01]  /*3750*/  PLOP3.LUT P2, PT, PT, PT, PT, 0x80, 0x8 ;  /* 0x000000000008781c */ /* 0x000fe20003f4f070 */
[----:B------:R-:W-:Y:S02]  /*3760*/  UIADD3 UR4, UPT, UPT, UR5, 0x1, URZ ;  /* 0x0000000105047890 */ /* 0x000fe4000fffe0ff */
[----:B------:R-:W-:Y:S02]  /*3770*/  UIADD3 UR40, UPT, UPT, UR7, 0x18, URZ ;  /* 0x0000001807287890 */ /* 0x000fe4000fffe0ff */
[----:B------:R-:W-:Y:S01]  /*3780*/  UISETP.NE.AND UP1, UPT, UR4, 0x3, UPT ;  /* 0x000000030400788c */ /* 0x000fe2000bf25270 */
[----:B------:R-:W-:Y:S01]  /*3790*/  PLOP3.LUT P0, PT, PT, PT, UP0, 0x80, 0x8 ;  /* 0x000000000008781c */ /* 0x000fe20003f0f008 */
[----:B------:R-:W-:Y:S02]  /*37a0*/  UIADD3 UR37, UPT, UPT, UR37, -0x1, URZ ;  /* 0xffffffff25257890 */ /* 0x000fe4000fffe0ff */
[----:B------:R-:W-:Y:S02]  /*37b0*/  USEL UR6, URZ, 0x1, UP1 ;  /* 0x00000001ff067887 */ /* 0x000fe40008800000 */
[----:B------:R-:W-:Y:S01]  /*37c0*/  USEL UR39, UR4, URZ, UP1 ;  /* 0x000000ff04277287 */ /* 0x000fe20008800000 */
[----:B------:R-:W-:Y:S01]  /*37d0*/  UMOV UR7, 0x40004040 ;  /* 0x4000404000077882 */ /* 0x000fe20000000000 */
[----:B------:R-:W-:Y:S02]  /*37e0*/  UMOV UR35, 0x40004040 ;  /* 0x4000404000237882 */ /* 0x000fe40000000000 */
[----:B------:R-:W-:Y:S01]  /*37f0*/  @UP0 ULEA UR4, UR39, UR41, 0x3 ;  /* 0x0000002927040291 */ /* 0x000fe2000f8e18ff */
[----:B------:R-:W-:Y:S01]  /*3800*/  LOP3.LUT R8, R8, UR6, RZ, 0x3c, !PT ;  /* 0x0000000608087c12 */ /* 0x000fe2000f8e3cff */
[----:B------:R-:W-:Y:S01]  /*3810*/  ULEA UR6, UR5, UR44, 0xb ;  /* 0x0000002c05067291 */ /* 0x000fe2000f8e58ff */
[----:B------:R-:W-:Y:S02]  /*3820*/  UMOV UR33, 0x40004040 ;  /* 0x4000404000217882 */ /* 0x000fe40000000000 */
[----:B-1----:R-:W-:Y:S01]  /*3830*/  @P0 SHF.L.U32 R0, R8, 0x1f, RZ ;  /* 0x0000001f08000819 */ /* 0x002fe200000006ff */
[----:B------:R-:W-:Y:S02]  /*3840*/  UIADD3 UR34, UPT, UPT, UR6, 0x2, URZ ;  /* 0x0000000206227890 */ /* 0x000fe4000fffe0ff */
[----:B------:R-:W-:Y:S01]  /*3850*/  UIADD3 UR30, UPT, UPT, UR6, 0x4, URZ ;  /* 0x00000004061e7890 */ /* 0x000fe2000fffe0ff */
[----:B------:R2:W3:Y:S01]  /*3860*/  @P0 SYNCS.PHASECHK.TRANS64.TRYWAIT P2, [UR4], R0 ;  /* 0x00000000ff0005a7 */ /* 0x0004e20008041104 */
[----:B------:R-:W-:Y:S02]  /*3870*/  ULEA UR4, UR5, UR43, 0xb ;  /* 0x0000002b05047291 */ /* 0x000fe4000f8e58ff */
[----:B------:R-:W-:Y:S02]  /*3880*/  UIADD3 UR26, UPT, UPT, UR6, 0x6, URZ ;  /* 0x00000006061a7890 */ /* 0x000fe4000fffe0ff */
        /* <DEDUP_REMOVED lines=10> */
[----:B------:R-:W-:Y:S01]  /*3930*/  UIADD3 UR8, UPT, UPT, UR4, 0x406, URZ ;  /* 0x0000040604087890 */ /* 0x000fe2000fffe0ff */
[----:B------:R-:W-:Y:S01]  /*3940*/  UMOV UR5, 0x40004040 ;  /* 0x4000404000057882 */ /* 0x000fe20000000000 */
[----:B------:R-:W-:Y:S01]  /*3950*/  UMOV UR31, 0x40004040 ;  /* 0x40004040001f7882 */ /* 0x000fe20000000000 */
[----:B------:R1:W-:Y:S01]  /*3960*/  UTCHMMA gdesc[UR4], gdesc[UR6], tmem[UR36], tmem[UR62], idesc[UR63], UP2 ;  /* 0x00ff3e06040075ea */ /* 0x0003e20009000024 */
[----:B------:R-:W-:Y:S01]  /*3970*/  UPLOP3.LUT UP2, UPT, UPT, UPT, UPT, 0x80, 0x8 ;  /* 0x000000000008789c */ /* 0x000fe20003f4f070 */
[----:B------:R2:W-:Y:S01]  /*3980*/  UTCHMMA gdesc[UR32], gdesc[UR34], tmem[UR36], tmem[UR60], idesc[UR61], UPT ;  /* 0x00ff3c22200075ea */ /* 0x0005e2000b800024 */
[----:B------:R-:W-:Y:S01]  /*3990*/  UMOV UR29, 0x40004040 ;  /* 0x40004040001d7882 */ /* 0x000fe20000000000 */
[----:B------:R-:W-:Y:S01]  /*39a0*/  UMOV UR27, 0x40004040 ;  /* 0x40004040001b7882 */ /* 0x000fe20000000000 */
        /* <DEDUP_REMOVED lines=12> */
[----:B------:R-:W-:Y:S01]  /*3a70*/  UMOV UR9, 0x40004040 ;  /* 0x4000404000097882 */ /* 0x000fe20000000000 */
[----:B------:R2:W-:Y:S01]  /*3a80*/  UTCHMMA gdesc[UR12], gdesc[UR14], tmem[UR36], tmem[UR50], idesc[UR51], UPT ;  /* 0x00ff320e0c0075ea */ /* 0x0005e2000b800024 */
[----:B------:R2:W-:Y:S01]  /*3a90*/  UTCHMMA gdesc[UR8], gdesc[UR10], tmem[UR36], tmem[UR48], idesc[UR49], UPT ;  /* 0x00ff300a080075ea */ /* 0x0005e2000b800024 */
[----:B------:R2:W-:Y:S01]  /*3aa0*/  UTCBAR.MULTICAST [UR40], URZ, UR42 ;  /* 0x000000ff280073e9 */ /* 0x0005e2000800082a */
[----:B-1----:R-:W-:Y:S01]  /*3ab0*/  UMOV UR5, UR39 ;  /* 0x0000002700057c82 */ /* 0x002fe20008000000 */
[----:B------:R-:W-:Y:S05]  /*3ac0*/  BRA.U UP3, `(.L_x_64) ;  /* 0xfffffffd03007547 */ /* 0x000fea000b83ffff */
.L_x_61:
[----:B------:R-:W-:Y:S01]  /*3ad0*/  UIADD3 UR4, UPT, UPT, UR46, 0x1, URZ ;  /* 0x000000012e047890 */ /* 0x000fe2000fffe0ff */
[C---:B------:R-:W-:Y:S01]  /*3ae0*/  ISETP.NE.AND P0, PT, R10.reuse, 0x2, PT ;  /* 0x000000020a00780c */ /* 0x040fe20003f05270 */
[----:B------:R-:W-:Y:S02]  /*3af0*/  UIADD3 UR5, UPT, UPT, UR45, 0xa0, URZ ;  /* 0x000000a02d057890 */ /* 0x000fe4000fffe0ff */
[----:B------:R-:W-:Y:S01]  /*3b00*/  UISETP.NE.AND UP0, UPT, UR4, 0x4, UPT ;  /* 0x000000040400788c */ /* 0x000fe2000bf05270 */
[----:B-12---:R-:W-:Y:S02]  /*3b10*/  SEL R0, RZ, 0x1, P0 ;  /* 0x00000001ff007807 */ /* 0x006fe40000000000 */
[----:B------:R-:W-:Y:S01]  /*3b20*/  SEL R10, R10, RZ, P0 ;  /* 0x000000ff0a0a7207 */ /* 0x000fe20000000000 */
[----:B------:R-:W-:Y:S01]  /*3b30*/  USEL UR6, URZ, 0x1, UP0 ;  /* 0x00000001ff067887 */ /* 0x000fe20008000000 */
[----:B------:R-:W-:Y:S01]  /*3b40*/  LOP3.LUT R9, R9, R0, RZ, 0x3c, !PT ;  /* 0x0000000009097212 */ /* 0x000fe200078e3cff */
[----:B------:R-:W-:Y:S01]  /*3b50*/  USEL UR46, UR4, URZ, UP0 ;  /* 0x000000ff042e7287 */ /* 0x000fe20008000000 */
[----:B------:R1:W-:Y:S03]  /*3b60*/  UTCBAR [UR5], URZ ;  /* 0x000000ff050073e9 */ /* 0x0003e600080000ff */
[----:B------:R-:W-:Y:S01]  /*3b70*/  LOP3.LUT R11, R11, UR6, RZ, 0x3c, !PT ;  /* 0x000000060b0b7c12 */ /* 0x000fe2000f8e3cff */
[----:B------:R-:W-:Y:S07]  /*3b80*/  @P1 BRA `(.L_x_65) ;  /* 0xfffffff800501947 */ /* 0x000fee000383ffff */
[----:B------:R-:W2:Y:S01]  /*3b90*/  S2UR UR8, SR_CgaCtaId ;  /* 0x00000000000879c3 */ /* 0x000ea20000008800 */
[----:B------:R-:W-:Y:S01]  /*3ba0*/  ELECT P0, URZ, PT ;  /* 0x0000000000ff782f */ /* 0x000fe20003800000 */
[----:B------:R-:W-:Y:S01]  /*3bb0*/  IMAD.MOV.U32 R0, RZ, RZ, 0x1 ;  /* 0x00000001ff007424 */ /* 0x000fe200078e00ff */
[----:B------:R-:W-:Y:S01]  /*3bc0*/  UIADD3 UR41, UPT, UPT, UR41, 0xc0, URZ ;  /* 0x000000c029297890 */ /* 0x000fe2000fffe0ff */
[----:B------:R-:W-:Y:S01]  /*3bd0*/  SHF.L.U32 R3, R11, 0x1f, RZ ;  /* 0x0000001f0b037819 */ /* 0x000fe200000006ff */
[----:B------:R-:W-:-:S03]  /*3be0*/  UMOV UR4, 0x40 ;  /* 0x0000004000047882 */ /* 0x000fc60000000000 */
[----:B------:R-:W-:Y:S01]  /*3bf0*/  UVIRTCOUNT.DEALLOC.SMPOOL 0x80 ;  /* 0x000000800000784c */ /* 0x000fe20000000000 */
[----:B--2---:R-:W-:Y:S02]  /*3c00*/  ULEA UR8, UR8, UR4, 0x18 ;  /* 0x0000000408087291 */ /* 0x004fe4000f8ec0ff */
[----:B------:R-:W-:-:S07]  /*3c10*/  ULEA UR4, UR46, UR41, 0x3 ;  /* 0x000000292e047291 */ /* 0x000fce000f8e18ff */
[----:B------:R2:W-:Y:S02]  /*3c20*/  @P0 STS.U8 [UR8+0x1c], R0 ;  /* 0x00001c00ff000988 */ /* 0x0005e40008000008 */
[----:B------:R-:W4:Y:S02]  /*3c30*/  SYNCS.PHASECHK.TRANS64.TRYWAIT P0, [UR4], R3 ;  /* 0x00000003ff0075a7 */ /* 0x000f240008001104 */
[----:B--2-4-:R-:W-:Y:S05]  /*3c40*/  @!P0 BRA `(.L_x_66) ;  /* 0x0000005c00b48947 */ /* 0x014fea0003800000 */
.L_x_155:
[----:B------:R-:W-:-:S04]  /*3c50*/  UIADD3 UR4, UPT, UPT, UR46, 0x1, URZ ;  /* 0x000000012e047890 */ /* 0x000fc8000fffe0ff */
[----:B------:R-:W-:-:S04]  /*3c60*/  UISETP.NE.AND UP0, UPT, UR4, 0x4, UPT ;  /* 0x000000040400788c */ /* 0x000fc8000bf05270 */
[----:B------:R-:W-:Y:S02]  /*3c70*/  USEL UR6, URZ, 0x1, UP0 ;  /* 0x00000001ff067887 */ /* 0x000fe40008000000 */
[----:B------:R-:W-:-:S04]  /*3c80*/  USEL UR4, UR4, URZ, UP0 ;  /* 0x000000ff04047287 */ /* 0x000fc80008000000 */
[----:B-1----:R-:W-:Y:S01]  /*3c90*/  ULEA UR5, UR4, UR41, 0x3 ;  /* 0x0000002904057291 */ /* 0x002fe2000f8e18ff */
[----:B------:R-:W-:-:S04]  /*3ca0*/  LOP3.LUT R2, R11, UR6, RZ, 0x3c, !PT ;  /* 0x000000060b027c12 */ /* 0x000fc8000f8e3cff */
[----:B--2---:R-:W-:-:S04]  /*3cb0*/  SHF.L.U32 R3, R2, 0x1f, RZ ;  /* 0x0000001f02037819 */ /* 0x004fc800000006ff */
[----:B------:R-:W1:Y:S02]  /*3cc0*/  SYNCS.PHASECHK.TRANS64.TRYWAIT P0, [UR5], R3 ;  /* 0x00000003ff0075a7 */ /* 0x000e640008001105 */
[----:B-1----:R-:W-:Y:S05]  /*3cd0*/  @!P0 BRA `(.L_x_67) ;  /* 0x0000005c00a88947 */ /* 0x002fea0003800000 */
.L_x_157:
        /* <DEDUP_REMOVED lines=9> */
.L_x_159:
[----:B------:R-:W-:-:S04]  /*3d70*/  UIADD3 UR4, UPT, UPT, UR4, 0x1, URZ ;  /* 0x0000000104047890 */ /* 0x000fc8000fffe0ff */
[----:B------:R-:W-:-:S04]  /*3d80*/  UISETP.NE.AND UP0, UPT, UR4, 0x4, UPT ;  /* 0x000000040400788c */ /* 0x000fc8000bf05270 */
[----:B------:R-:W-:Y:S02]  /*3d90*/  USEL UR5, URZ, 0x1, UP0 ;  /* 0x00000001ff057887 */ /* 0x000fe40008000000 */
[----:B------:R-:W-:-:S04]  /*3da0*/  USEL UR4, UR4, URZ, UP0 ;  /* 0x000000ff04047287 */ /* 0x000fc80008000000 */
[----:B------:R-:W-:Y:S01]  /*3db0*/  ULEA UR4, UR4, UR41, 0x3 ;  /* 0x0000002904047291 */ /* 0x000fe2000f8e18ff */
[----:B-1----:R-:W-:-:S04]  /*3dc0*/  LOP3.LUT R3, R2, UR5, RZ, 0x3c, !PT ;  /* 0x0000000502037c12 */ /* 0x002fc8000f8e3cff */
[----:B------:R-:W-:-:S04]  /*3dd0*/  SHF.L.U32 R3, R3, 0x1f, RZ ;  /* 0x0000001f03037819 */ /* 0x000fc800000006ff */
[----:B------:R-:W1:Y:S02]  /*3de0*/  SYNCS.PHASECHK.TRANS64.TRYWAIT P0, [UR4], R3 ;  /* 0x00000003ff0075a7 */ /* 0x000e640008001104 */
[----:B-1----:R-:W-:Y:S05]  /*3df0*/  @!P0 BRA `(.L_x_69) ;  /* 0x0000005c00908947 */ /* 0x002fea0003800000 */
.L_x_161:
[----:B------:R-:W-:Y:S01]  /*3e00*/  NOP ;  /* 0x0000000000007918 */ /* 0x000fe20000000000 */
[----:B-1----:R-:W1:Y:S01]  /*3e10*/  LDS R0, [UR8+0x14] ;  /* 0x00001408ff007984 */ /* 0x002e620008000800 */
[----:B------:R-:W-:Y:S01]  /*3e20*/  ULOP3.LUT UR4, UR65, 0xffff, URZ, 0xc0, !UPT ;  /* 0x0000ffff41047892 */ /* 0x000fe2000f8ec0ff */
[----:B------:R-:W-:Y:S01]  /*3e30*/  UMOV UR5, 0xffff ;  /* 0x0000ffff00057882 */ /* 0x000fe20000000000 */
[----:B------:R-:W-:Y:S02]  /*3e40*/  UMOV UR6, 0x1 ;  /* 0x0000000100067882 */ /* 0x000fe40000000000 */
[----:B------:R-:W-:-:S04]  /*3e50*/  USHF.R.U32.HI UR4, URZ, 0x5, UR4 ;  /* 0x00000005ff047899 */ /* 0x000fc80008011604 */
[----:B------:R-:W-:Y:S02]  /*3e60*/  USHF.L.U32 UR5, UR5, UR4, URZ ;  /* 0x0000000405057299 */ /* 0x000fe400080006ff */
[----:B------:R-:W-:-:S04]  /*3e70*/  USHF.L.U32 UR4, UR6, UR4, URZ ;  /* 0x0000000406047299 */ /* 0x000fc800080006ff */
[----:B-1----:R-:W-:-:S04]  /*3e80*/  LOP3.LUT R0, R0, UR5, RZ, 0xc0, !PT ;  /* 0x0000000500007c12 */ /* 0x002fc8000f8ec0ff */
[----:B------:R-:W-:-:S13]  /*3e90*/  ISETP.NE.AND P0, PT, R0, UR5, PT ;  /* 0x0000000500007c0c */ /* 0x000fda000bf05270 */
[----:B------:R-:W-:Y:S05]  /*3ea0*/  @P0 BRA `(.L_x_70) ;  /* 0x0000000000580947 */ /* 0x000fea0003800000 */
[----:B------:R-:W1:Y:S02]  /*3eb0*/  LDS R0, [UR8+0x18] ;  /* 0x00001808ff007984 */ /* 0x000e640008000800 */
[----:B-1----:R-:W-:-:S04]  /*3ec0*/  LOP3.LUT R0, R0, UR4, RZ, 0xc0, !PT ;  /* 0x0000000400007c12 */ /* 0x002fc8000f8ec0ff */
[----:B------:R-:W-:-:S13]  /*3ed0*/  ISETP.NE.AND P0, PT, R0, UR4, PT ;  /* 0x0000000400007c0c */ /* 0x000fda000bf05270 */
[----:B------:R-:W-:Y:S05]  /*3ee0*/  @P0 BRA `(.L_x_71) ;  /* 0x00000000003c0947 */ /* 0x000fea0003800000 */
[----:B------:R-:W1:Y:S01]  /*3ef0*/  S2R R2, SR_LANEID ;  /* 0x0000000000027919 */ /* 0x000e620000000000 */
[----:B------:R-:W-:Y:S01]  /*3f00*/  ULOP3.LUT UR5, URZ, UR5, URZ, 0x33, !UPT ;  /* 0x00000005ff057292 */ /* 0x000fe2000f8e33ff */
[----:B------:R-:W-:Y:S01]  /*3f10*/  LOP3.LUT R4, RZ, UR4, RZ, 0x33, !PT ;  /* 0x00000004ff047c12 */ /* 0x000fe2000f8e33ff */
[----:B------:R-:W-:Y:S02]  /*3f20*/  VOTEU.ANY UR4, UPT, PT ;  /* 0x0000000000047886 */ /* 0x000fe400038e0100 */
[----:B------:R-:W-:Y:S01]  /*3f30*/  UFLO.U32 UR4, UR4 ;  /* 0x00000004000472bd */ /* 0x000fe200080e0000 */
[----:B------:R-:W2:Y:S01]  /*3f40*/  REDUX UR6, R4 ;  /* 0x00000000040673c4 */ /* 0x000ea20000000000 */
[----:B------:R-:W-:-:S06]  /*3f50*/  IMAD.U32 R0, RZ, RZ, UR5 ;  /* 0x00000005ff007e24 */ /* 0x000fcc000f8e00ff */
[----:B------:R4:W-:Y:S01]  /*3f60*/  UTCATOMSWS.AND URZ, UR5 ;  /* 0x0000000500ff79e3 */ /* 0x0009e20008000000 */
[----:B------:R-:W3:Y:S01]  /*3f70*/  REDUX UR7, R0 ;  /* 0x00000000000773c4 */ /* 0x000ee20000000000 */
[----:B-1----:R-:W-:Y:S01]  /*3f80*/  ISETP.EQ.U32.AND P0, PT, R2, UR4, PT ;  /* 0x0000000402007c0c */ /* 0x002fe2000bf02070 */
[----:B--2---:R-:W-:Y:S01]  /*3f90*/  IMAD.U32 R2, RZ, RZ, UR6 ;  /* 0x00000006ff027e24 */ /* 0x004fe2000f8e00ff */
[----:B---3--:R-:W-:-:S11]  /*3fa0*/  MOV R3, UR7 ;  /* 0x0000000700037c02 */ /* 0x008fd60008000f00 */
[----:B------:R4:W-:Y:S04]  /*3fb0*/  @P0 ATOMS.AND RZ, [UR8+0x14], R3 ;  /* 0x00001403ffff098c */ /* 0x0009e8000a800008 */
[----:B------:R4:W-:Y:S01]  /*3fc0*/  @P0 ATOMS.AND RZ, [UR8+0x18], R2 ;  /* 0x00001802ffff098c */ /* 0x0009e2000a800008 */
[----:B------:R-:W-:Y:S05]  /*3fd0*/  BRA `(.L_x_72) ;  /* 0x0000000000147947 */ /* 0x000fea0003800000 */
.L_x_71:
[----:B------:R-:W-:Y:S02]  /*3fe0*/  MOV R2, 0x4000 ;  /* 0x0000400000027802 */ /* 0x000fe40000000f00 */
[----:B---3-5:R-:W-:Y:S05]  /*3ff0*/  CALL.REL.NOINC `($__internal_0_$__cuda_sm10x_tcgen05_guardrail_trap_col_being_dealloced_not_returned_by_alloc) ;  /* 0x0000006000787944 */ /* 0x028fea0003c00000 */
[----:B------:R-:W-:Y:S05]  /*4000*/  BRA `(.L_x_72) ;  /* 0x0000000000087947 */ /* 0x000fea0003800000 */
.L_x_70:
[----:B------:R-:W-:Y:S02]  /*4010*/  MOV R2, 0x4030 ;  /* 0x0000403000027802 */ /* 0x000fe40000000f00 */
[----:B---3-5:R-:W-:Y:S05]  /*4020*/  CALL.REL.NOINC `($__internal_2_$__cuda_sm10x_tcgen05_guardrail_trap_unallocated_columns_being_dealloced) ;  /* 0x0000006000847944 */ /* 0x028fea0003c00000 */
.L_x_72:
[----:B------:R-:W-:Y:S01]  /*4030*/  NOP ;  /* 0x0000000000007918 */ /* 0x000fe20000000000 */
[----:B----4-:R-:W-:Y:S05]  /*4040*/  EXIT ;  /* 0x000000000000794d */ /* 0x010fea0003800000 */
.L_x_54:
[----:B------:R-:W-:-:S09]  /*4050*/  UISETP.NE.OR UP0, UPT, UR17, 0x3, !UP3 ;  /* 0x000000031100788c */ /* 0x000fd2000df05670 */
[----:B------:R-:W-:Y:S05]  /*4060*/  BRA.U UP0, `(.L_x_73) ;  /* 0x0000001100547547 */ /* 0x000fea000b800000 */
[----:B------:R-:W1:Y:S01]  /*4070*/  LDCU UR31, c[0x0][0x370] ;  /* 0x00006e00ff1f77ac */ /* 0x000e620008000800 */
[----:B------:R-:W2:Y:S01]  /*4080*/  LDC.64 R16, c[0x0][0x348] ;  /* 0x0000d200ff107b82 */ /* 0x000ea20000000a00 */
[----:B------:R-:W-:Y:S02]  /*4090*/  HFMA2 R13, -RZ, RZ, 0, 0 ;  /* 0x00000000ff0d7431 */ /* 0x000fe400000001ff */
[----:B------:R-:W-:Y:S01]  /*40a0*/  IMAD.MOV.U32 R15, RZ, RZ, 0x1 ;  /* 0x00000001ff0f7424 */ /* 0x000fe200078e00ff */
[----:B------:R-:W1:Y:S01]  /*40b0*/  LDCU.128 UR48, c[0x0][0xb10] ;  /* 0x00016200ff3077ac */ /* 0x000e620008000c00 */
[----:B------:R-:W-:Y:S01]  /*40c0*/  IMAD.MOV.U32 R14, RZ, RZ, RZ ;  /* 0x000000ffff0e7224 */ /* 0x000fe200078e00ff */
[----:B------:R-:W-:Y:S01]  /*40d0*/  MOV R7, 0x2000 ;  /* 0x0000200000077802 */ /* 0x000fe20000000f00 */
[----:B------:R-:W3:Y:S01]  /*40e0*/  LDCU UR30, c[0x0][0x374] ;  /* 0x00006e80ff1e77ac */ /* 0x000ee20008000800 */
[----:B------:R-:W4:Y:S01]  /*40f0*/  LDC.64 R2, c[0x0][0x888] ;  /* 0x00022200ff027b82 */ /* 0x000f220000000a00 */
[----:B------:R-:W3:Y:S01]  /*4100*/  LDCU UR15, c[0x0][0xb0c] ;  /* 0x00016180ff0f77ac */ /* 0x000ee20008000800 */
[----:B------:R-:W2:Y:S06]  /*4110*/  LDCU UR40, c[0x0][0xb20] ;  /* 0x00016400ff2877ac */ /* 0x000eac0008000800 */
[----:B------:R-:W4:Y:S01]  /*4120*/  LDC.64 R4, c[0x0][0x890] ;  /* 0x00022400ff047b82 */ /* 0x000f220000000a00 */
[----:B------:R-:W2:Y:S01]  /*4130*/  LDCU UR4, c[0x0][0xb30] ;  /* 0x00016600ff0477ac */ /* 0x000ea20008000800 */
[----:B------:R-:W-:Y:S01]  /*4140*/  UMOV UR21, 0x400 ;  /* 0x0000040000157882 */ /* 0x000fe20000000000 */
[----:B-1----:R-:W-:-:S02]  /*4150*/  UIMAD.WIDE.U32 UR6, UR31, UR48, URZ ;  /* 0x000000301f0672a5 */ /* 0x002fc4000f8e00ff */
[----:B---3--:R-:W-:Y:S02]  /*4160*/  UIMAD.WIDE.U32 UR8, UR30, UR51, URZ ;  /* 0x000000331e0872a5 */ /* 0x008fe4000f8e00ff */
[----:B------:R-:W-:Y:S02]  /*4170*/  ULEA UR21, UR47, UR21, 0x18 ;  /* 0x000000152f157291 */ /* 0x000fe4000f8ec0ff */
[----:B------:R-:W-:Y:S02]  /*4180*/  UPLOP3.LUT UP3, UPT, UPT, UPT, UPT, 0x40, 0x4 ;  /* 0x000000000004789c */ /* 0x000fe40003f6e870 */
[----:B------:R-:W-:Y:S01]  /*4190*/  UIADD3 UR37, UPT, UPT, UR21, 0x48, URZ ;  /* 0x0000004815257890 */ /* 0x000fe2000fffe0ff */
[----:B------:R-:W-:Y:S01]  /*41a0*/  UMOV UR6, UR7 ;  /* 0x0000000700067c82 */ /* 0x000fe20008000000 */
[----:B------:R-:W-:Y:S01]  /*41b0*/  UMOV UR38, UR9 ;  /* 0x0000000900267c82 */ /* 0x000fe20008000000 */
[----:B------:R-:W-:Y:S02]  /*41c0*/  UISETP.GE.AND UP0, UPT, UR42, 0x1, UPT ;  /* 0x000000012a00788c */ /* 0x000fe4000bf06270 */
[----:B------:R-:W-:Y:S01]  /*41d0*/  UISETP.NE.AND UP4, UPT, UR42, 0x1, UPT ;  /* 0x000000012a00788c */ /* 0x000fe2000bf85270 */
[----:B------:R-:W1:Y:S01]  /*41e0*/  LDCU.64 UR22, c[0x0][0xb28] ;  /* 0x00016500ff1677ac */ /* 0x000e620008000a00 */
[----:B------:R-:W-:-:S02]  /*41f0*/  UISETP.NE.AND UP6, UPT, UR15, 0x1, UPT ;  /* 0x000000010f00788c */ /* 0x000fc4000bfc5270 */
[----:B------:R-:W-:Y:S02]  /*4200*/  UISETP.NE.AND UP5, UPT, UR50, 0x1, UPT ;  /* 0x000000013200788c */ /* 0x000fe4000bfa5270 */
[----:B------:R-:W-:Y:S02]  /*4210*/  UIADD3 UR33, UPT, UPT, UR21, 0x30, URZ ;  /* 0x0000003015217890 */ /* 0x000fe4000fffe0ff */
[----:B------:R-:W-:Y:S02]  /*4220*/  UIADD3 UR25, UPT, UPT, UR21, 0x38, URZ ;  /* 0x0000003815197890 */ /* 0x000fe4000fffe0ff */
[----:B------:R-:W-:Y:S02]  /*4230*/  UIADD3 UR17, UPT, UPT, UR21, 0x40, URZ ;  /* 0x0000004015117890 */ /* 0x000fe4000fffe0ff */
[----:B------:R-:W-:Y:S02]  /*4240*/  UPRMT UR37, UR47, 0x654, UR37 ;  /* 0x000006542f257896 */ /* 0x000fe40008000025 */
[----:B------:R-:W-:-:S02]  /*4250*/  USHF.R.U32.HI UR39, URZ, UR49, UR6 ;  /* 0x00000031ff277299 */ /* 0x000fc40008011606 */
[----:B--2---:R-:W-:Y:S02]  /*4260*/  USHF.R.U32.HI UR38, URZ, UR40, UR38 ;  /* 0x00000028ff267299 */ /* 0x004fe40008011626 */
[----:B------:R-:W-:-:S11]  /*4270*/  UISETP.NE.AND UP2, UPT, UR4, 0x1, UPT ;  /* 0x000000010400788c */ /* 0x000fd6000bf45270 */
.L_x_84:
[C---:B------:R-:W-:Y:S02]  /*4280*/  LEA R12, R14.reuse, UR21, 0x3 ;  /* 0x000000150e0c7c11 */ /* 0x040fe4000f8e18ff */
[----:B------:R-:W-:Y:S02]  /*4290*/  SHF.L.U32 R9, R13, 0x1f, RZ ;  /* 0x0000001f0d097819 */ /* 0x000fe400000006ff */
[----:B------:R-:W-:Y:S02]  /*42a0*/  LEA R10, R14, UR21, 0x4 ;  /* 0x000000150e0a7c11 */ /* 0x000fe4000f8e20ff */
[----:B--2---:R-:W2:Y:S02]  /*42b0*/  SYNCS.PHASECHK.TRANS64.TRYWAIT P0, [R12+URZ+0x80], R9 ;  /* 0x000080090c0075a7 */ /* 0x004ea400080011ff */
[----:B--2---:R-:W-:Y:S05]  /*42c0*/  @!P0 BRA `(.L_x_74) ;  /* 0x0000005800748947 */ /* 0x004fea0003800000 */
.L_x_162:
[----:B--2---:R-:W2:Y:S01]  /*42d0*/  LDS.128 R8, [R10+0x110] ;  /* 0x000110000a087984 */ /* 0x004ea20000000c00 */
[----:B------:R-:W-:Y:S01]  /*42e0*/  UISETP.GE.AND UP0, UPT, UR42, 0x1, UPT ;  /* 0x000000012a00788c */ /* 0x000fe2000bf06270 */
[----:B------:R-:W-:Y:S01]  /*42f0*/  @!PT LDS RZ, [RZ] ;  /* 0x00000000fffff984 */ /* 0x000fe20000000800 */
[----:B------:R-:W-:Y:S01]  /*4300*/  @!PT LDS RZ, [RZ] ;  /* 0x00000000fffff984 */ /* 0x000fe20000000800 */
[----:B------:R-:W-:Y:S01]  /*4310*/  @!PT LDS RZ, [RZ] ;  /* 0x00000000fffff984 */ /* 0x000fe20000000800 */
[----:B------:R-:W-:Y:S01]  /*4320*/  @!PT LDS RZ, [RZ] ;  /* 0x00000000fffff984 */ /* 0x000fe20000000800 */
[----:B------:R3:W-:Y:S06]  /*4330*/  MEMBAR.ALL.CTA ;  /* 0x0000000000007992 */ /* 0x0007ec0000008000 */
[----:B---3--:R-:W3:Y:S01]  /*4340*/  FENCE.VIEW.ASYNC.S ;  /* 0x00000000000073c6 */ /* 0x008ee20000000000 */
[----:B--2---:R-:W-:Y:S11]  /*4350*/  LOP3.LUT P0, RZ, R10, 0x1, RZ, 0xc0, !PT ;  /* 0x000000010aff7812 */ /* 0x004ff6000780c0ff */
[----:B------:R-:W-:Y:S02]  /*4360*/  @!UPT UIADD3 URZ, UPT, UPT, URZ, URZ, URZ ;  /* 0x000000fffffff290 */ /* 0x000fe4000fffe0ff */
[----:B---3--:R-:W-:Y:S01]  /*4370*/  VOTEU.ANY UP1, P0 ;  /* 0x0000000000ff7886 */ /* 0x008fe20000020100 */
[----:B------:R-:W-:Y:S11]  /*4380*/  PLOP3.LUT P0, PT, PT, PT, UP1, 0x80, 0x8 ;  /* 0x000000000008781c */ /* 0x000ff60003f0f018 */
[----:B------:R-:W-:Y:S02]  /*4390*/  @!UPT UIADD3 URZ, UPT, UPT, URZ, URZ, URZ ;  /* 0x000000fffffff290 */ /* 0x000fe4000fffe0ff */
[----:B------:R-:W-:Y:S02]  /*43a0*/  @P0 SHF.R.U32.HI R0, RZ, 0x10, R9 ;  /* 0x00000010ff000819 */ /* 0x000fe40000011609 */
[----:B------:R-:W-:Y:S02]  /*43b0*/  @P0 MOV R6, R8 ;  /* 0x0000000800060202 */ /* 0x000fe40000000f00 */
[----:B------:R-:W-:Y:S01]  /*43c0*/  @P0 R2UR UR4, R0 ;  /* 0x00000000000402ca */ /* 0x000fe200000e0000 */
[----:B------:R-:W-:Y:S01]  /*43d0*/  VIADD R0, R12, 0x90 ;  /* 0x000000900c007836 */ /* 0x000fe20000000000 */
[----:B------:R-:W-:Y:S02]  /*43e0*/  @P0 LOP3.LUT R8, R9, 0xffff, RZ, 0xc0, !PT ;  /* 0x0000ffff09080812 */ /* 0x000fe400078ec0ff */
[----:B------:R-:W-:Y:S02]  /*43f0*/  @P0 R2UR UR6, R6 ;  /* 0x00000000060602ca */ /* 0x000fe400000e0000 */
[----:B------:R-:W-:Y:S02]  /*4400*/  PRMT R0, RZ, 0x654, R0 ;  /* 0x00000654ff007816 */ /* 0x000fe40000000000 */
[----:B------:R-:W-:Y:S02]  /*4410*/  @P0 R2UR UR5, R8 ;  /* 0x00000000080502ca */ /* 0x000fe400000e0000 */
[----:B------:R2:W-:Y:S03]  /*4420*/  SYNCS.ARRIVE.TRANS64.RED.A1T0 RZ, [R0+URZ], RZ ;  /* 0x000000ff00ff79a7 */ /* 0x0005e600081004ff */
[----:B------:R-:W-:Y:S04]  /*4430*/  @UP1 UMOV UR29, UR4 ;  /* 0x00000004001d1c82 */ /* 0x000fe80008000000 */
[----:B------:R-:W-:Y:S04]  /*4440*/  @UP1 UMOV UR14, UR6 ;  /* 0x00000006000e1c82 */ /* 0x000fe80008000000 */
[----:B------:R-:W-:Y:S01]  /*4450*/  @UP1 UMOV UR13, UR5 ;  /* 0x00000005000d1c82 */ /* 0x000fe20008000000 */
[----:B------:R-:W-:Y:S05]  /*4460*/  BRA.U !UP0, `(.L_x_75) ;  /* 0x0000000108a47547 */ /* 0x000fea000b800000 */
[----:B------:R-:W-:Y:S02]  /*4470*/  UIMAD.WIDE.U32 UR18, UR13, UR51, URZ ;  /* 0x000000330d1272a5 */ /* 0x000fe4000f8e00ff */
[----:B------:R-:W-:Y:S02]  /*4480*/  UIMAD.WIDE.U32 UR26, UR14, UR48, URZ ;  /* 0x000000300e1a72a5 */ /* 0x000fe4000f8e00ff */
[----:B------:R-:W-:Y:S02]  /*4490*/  USEL UR4, UR30, UR38, !UP5 ;  /* 0x000000261e047287 */ /* 0x000fe4000e800000 */
[----:B------:R-:W-:Y:S02]  /*44a0*/  USEL UR7, UR31, UR39, !UP6 ;  /* 0x000000271f077287 */ /* 0x000fe4000f000000 */
[----:B-1----:R-:W-:Y:S02]  /*44b0*/  UIMAD.WIDE.U32 UR8, UR4, UR22, URZ ;  /* 0x00000016040872a5 */ /* 0x002fe4000f8e00ff */
[----:B------:R-:W-:Y:S01]  /*44c0*/  UIMAD.WIDE.U32 UR10, UR7, UR22, URZ ;  /* 0x00000016070a72a5 */ /* 0x000fe2000f8e00ff */
[----:B------:R-:W-:Y:S02]  /*44d0*/  UMOV UR5, UR19 ;  /* 0x0000001300057c82 */ /* 0x000fe40008000000 */
[----:B------:R-:W-:Y:S03]  /*44e0*/  USHF.R.U32.HI UR6, URZ, UR40, UR5 ;  /* 0x00000028ff067299 */ /* 0x000fe60008011605 */
[----:B------:R-:W-:Y:S01]  /*44f0*/  UMOV UR5, UR27 ;  /* 0x0000001b00057c82 */ /* 0x000fe20008000000 */
[----:B------:R-:W-:Y:S02]  /*4500*/  USEL UR6, UR13, UR6, !UP5 ;  /* 0x000000060d067287 */ /* 0x000fe4000e800000 */
[----:B------:R-:W-:Y:S03]  /*4510*/  USHF.R.U32.HI UR12, URZ, UR49, UR5 ;  /* 0x00000031ff0c7299 */ /* 0x000fe60008011605 */
[----:B------:R-:W-:Y:S02]  /*4520*/  UMOV UR5, UR9 ;  /* 0x0000000900057c82 */ /* 0x000fe40008000000 */
[----:B------:R-:W-:Y:S03]  /*4530*/  @UP4 USHF.R.U32.HI UR4, URZ, UR23, UR5 ;  /* 0x00000017ff044299 */ /* 0x000fe60008011605 */
[----:B------:R-:W-:Y:S01]  /*4540*/  UMOV UR5, UR11 ;  /* 0x0000000b00057c82 */ /* 0x000fe20008000000 */
[----:B------:R-:W-:Y:S02]  /*4550*/  UIMAD UR4, UR42, UR4, URZ ;  /* 0x000000042a0472a4 */ /* 0x000fe4000f8e02ff */
[----:B------:R-:W-:Y:S02]  /*4560*/  @UP4 USHF.R.U32.HI UR7, URZ, UR23, UR5 ;  /* 0x00000017ff074299 */ /* 0x000fe40008011605 */
[----:B------:R-:W-:Y:S02]  /*4570*/  UIMAD.WIDE.U32 UR10, UR6, UR22, URZ ;  /* 0x00000016060a72a5 */ /* 0x000fe4000f8e00ff */
[----:B------:R-:W-:Y:S02]  /*4580*/  USEL UR5, UR14, UR12, !UP6 ;  /* 0x0000000c0e057287 */ /* 0x000fe4000f000000 */
[----:B------:R-:W-:Y:S02]  /*4590*/  UIMAD UR8, UR42, UR7, URZ ;  /* 0x000000072a0872a4 */ /* 0x000fe4000f8e02ff */
[----:B------:R-:W-:Y:S03]  /*45a0*/  UISETP.GE.AND UP0, UPT, UR6, UR4, UPT ;  /* 0x000000040600728c */ /* 0x000fe6000bf06270 */
[----:B------:R-:W-:Y:S01]  /*45b0*/  UMOV UR4, UR11 ;  /* 0x0000000b00047c82 */ /* 0x000fe20008000000 */
[----:B------:R-:W-:Y:S02]  /*45c0*/  UISETP.GE.OR UP0, UPT, UR5, UR8, UP0 ;  /* 0x000000080500728c */ /* 0x000fe40008706670 */
[----:B------:R-:W-:Y:S02]  /*45d0*/  USHF.R.U32.HI UR4, URZ, UR23, UR4 ;  /* 0x00000017ff047299 */ /* 0x000fe40008011604 */
[----:B------:R-:W-:Y:S02]  /*45e0*/  UIMAD.WIDE.U32 UR8, UR5, UR22, URZ ;  /* 0x00000016050872a5 */ /* 0x000fe4000f8e00ff */
[----:B------:R-:W-:Y:S04]  /*45f0*/  USEL UR10, UR6, UR4, !UP4 ;  /* 0x00000004060a7287 */ /* 0x000fe8000e000000 */
[----:B------:R-:W-:Y:S01]  /*4600*/  UIADD3 UR11, UPT, UPT, -UR10, URZ, URZ ;  /* 0x000000ff0a0b7290 */ /* 0x000fe2000fffe1ff */
[----:B------:R-:W-:Y:S02]  /*4610*/  @!UP0 UMOV UR4, UR9 ;  /* 0x0000000900048c82 */ /* 0x000fe40008000000 */
[----:B------:R-:W-:Y:S02]  /*4620*/  @!UP0 USHF.R.U32.HI UR4, URZ, UR23, UR4 ;  /* 0x00000017ff048299 */ /* 0x000fe40008011604 */
[----:B------:R-:W-:Y:S02]  /*4630*/  UIMAD UR8, UR42, UR11, UR6 ;  /* 0x0000000b2a0872a4 */ /* 0x000fe4000f8e0206 */
[----:B------:R-:W-:Y:S04]  /*4640*/  @!UP0 USEL UR4, UR5, UR4, !UP4 ;  /* 0x0000000405048287 */ /* 0x000fe8000e000000 */
[----:B------:R-:W-:Y:S02]  /*4650*/  @!UP0 UIMAD UR8, UR7, UR8, UR4 ;  /* 0x00000008070882a4 */ /* 0x000fe4000f8e0204 */
[----:B------:R-:W-:Y:S02]  /*4660*/  @!UP0 UIADD3 UR9, UPT, UPT, UR10, -UR4, URZ ;  /* 0x800000040a098290 */ /* 0x000fe4000fffe0ff */
[----:B------:R-:W-:Y:S02]  /*4670*/  UIADD3 UR4, UPT, UPT, -UR5, URZ, URZ ;  /* 0x000000ff05047290 */ /* 0x000fe4000fffe1ff */
[----:B------:R-:W-:Y:S02]  /*4680*/  UIADD3 UR7, UPT, UPT, -UR6, URZ, URZ ;  /* 0x000000ff06077290 */ /* 0x000fe4000fffe1ff */
[----:B------:R-:W-:Y:S02]  /*4690*/  @!UP0 UIMAD UR6, UR9, UR42, UR5 ;  /* 0x0000002a090682a4 */ /* 0x000fe4000f8e0205 */
[----:B------:R-:W-:Y:S02]  /*46a0*/  UIMAD UR14, UR15, UR4, UR14 ;  /* 0x000000040f0e72a4 */ /* 0x000fe4000f8e020e */
[----:B------:R-:W-:Y:S01]  /*46b0*/  UIMAD UR13, UR50, UR7, UR13 ;  /* 0x00000007320d72a4 */ /* 0x000fe2000f8e020d */
[----:B------:R-:W-:Y:S02]  /*46c0*/  @!UP0 UMOV UR5, UR8 ;  /* 0x0000000800058c82 */ /* 0x000fe40008000000 */
[----:B------:R-:W-:Y:S02]  /*46d0*/  UIMAD UR14, UR5, UR15, UR14 ;  /* 0x0000000f050e72a4 */ /* 0x000fe4000f8e020e */
[----:B------:R-:W-:Y:S11]  /*46e0*/  UIMAD UR13, UR6, UR50, UR13 ;  /* 0x00000032060d72a4 */ /* 0x000ff6000f8e020d */
[----:B------:R-:W-:Y:S01]  /*46f0*/  @!UPT UIADD3 URZ, UPT, UPT, URZ, URZ, URZ ;  /* 0x000000fffffff290 */ /* 0x000fe2000fffe0ff */
.L_x_75:
[----:B------:R-:W3:Y:S01]  /*4700*/  @!UP2 LDCU.128 UR8, c[0x0][0xb10] ;  /* 0x00016200ff08a7ac */ /* 0x000ee20008000c00 */
[C---:B----4-:R-:W-:Y:S02]  /*4710*/  ISETP.NE.U32.AND P1, PT, R4.reuse, RZ, PT ;  /* 0x000000ff0400720c */ /* 0x050fe40003f25070 */
[----:B------:R-:W-:Y:S02]  /*4720*/  ISETP.NE.U32.AND P0, PT, R4, RZ, PT ;  /* 0x000000ff0400720c */ /* 0x000fe40003f05070 */
[C---:B------:R-:W-:Y:S02]  /*4730*/  ISETP.NE.AND.EX P1, PT, R5.reuse, RZ, PT, P1 ;  /* 0x000000ff0500720c */ /* 0x040fe40003f25310 */
[----:B------:R-:W-:Y:S01]  /*4740*/  ISETP.NE.AND.EX P0, PT, R5, RZ, PT, P0 ;  /* 0x000000ff0500720c */ /* 0x000fe20003f05300 */
[----:B------:R-:W4:Y:S01]  /*4750*/  @!UP2 LDCU UR5, c[0x0][0xb0c] ;  /* 0x00016180ff05a7ac */ /* 0x000f220008000800 */
[----:B------:R-:W-:Y:S01]  /*4760*/  SHF.L.U32 R9, R15, 0x1f, RZ ;  /* 0x0000001f0f097819 */ /* 0x000fe200000006ff */
[----:B------:R-:W-:Y:S02]  /*4770*/  USHF.L.U32 UR35, UR16, 0x7, URZ ;  /* 0x0000000710237899 */ /* 0x000fe400080006ff */
[----:B------:R-:W-:Y:S02]  /*4780*/  USHF.L.U32 UR34, UR20, 0x7, URZ ;  /* 0x0000000714227899 */ /* 0x000fe400080006ff */
[----:B---3--:R-:W-:Y:S07]  /*4790*/  UIMAD.WIDE.U32 UR6, UR14, UR8, URZ ;  /* 0x000000080e0672a5 */ /* 0x008fee000f8e00ff */
[----:B------:R-:W-:Y:S01]  /*47a0*/  @!UP2 UMOV UR4, UR7 ;  /* 0x000000070004ac82 */ /* 0x000fe20008000000 */
[----:B----4-:R-:W-:Y:S02]  /*47b0*/  @!UP2 UISETP.NE.AND UP0, UPT, UR5, 0x1, UPT ;  /* 0x000000010500a88c */ /* 0x010fe4000bf05270 */
[----:B------:R-:W-:Y:S02]  /*47c0*/  @!UP2 USHF.R.U32.HI UR4, URZ, UR9, UR4 ;  /* 0x00000009ff04a299 */ /* 0x000fe40008011604 */
[----:B------:R-:W-:Y:S02]  /*47d0*/  UIMAD.WIDE.U32 UR6, UR13, UR11, URZ ;  /* 0x0000000b0d0672a5 */ /* 0x000fe4000f8e00ff */
[----:B------:R-:W-:Y:S02]  /*47e0*/  @!UP2 USEL UR8, UR14, UR4, !UP0 ;  /* 0x000000040e08a287 */ /* 0x000fe4000c000000 */
[----:B------:R-:W-:Y:S03]  /*47f0*/  @!UP2 UISETP.NE.AND UP0, UPT, UR10, 0x1, UPT ;  /* 0x000000010a00a88c */ /* 0x000fe6000bf05270 */
[----:B------:R-:W-:Y:S02]  /*4800*/  @!UP2 UMOV UR6, UR7 ;  /* 0x000000070006ac82 */ /* 0x000fe40008000000 */
[----:B------:R-:W3:Y:S02]  /*4810*/  @!UP2 LDCU UR4, c[0x0][0xb20] ;  /* 0x00016400ff04a7ac */ /* 0x000ee40008000800 */
[----:B---3--:R-:W-:Y:S04]  /*4820*/  @!UP2 USHF.R.U32.HI UR6, URZ, UR4, UR6 ;  /* 0x00000004ff06a299 */ /* 0x008fe80008011606 */
[----:B------:R-:W-:Y:S04]  /*4830*/  @!UP2 USEL UR6, UR13, UR6, !UP0 ;  /* 0x000000060d06a287 */ /* 0x000fe8000c000000 */
[----:B------:R-:W-:Y:S02]  /*4840*/  @!UP2 UIADD3 UR4, UPT, UPT, -UR8, UR6, URZ ;  /* 0x000000060804a290 */ /* 0x000fe4000fffe1ff */
[----:B------:R-:W-:Y:S02]  /*4850*/  @!UP2 UIADD3 UR6, UPT, UPT, UR8, -UR6, URZ ;  /* 0x800000060806a290 */ /* 0x000fe4000fffe0ff */
[----:B------:R-:W-:Y:S02]  /*4860*/  @!UP2 UIMAD UR14, UR4, UR5, UR14 ;  /* 0x00000005040ea2a4 */ /* 0x000fe4000f8e020e */
[----:B------:R-:W-:Y:S01]  /*4870*/  @!UP2 UIMAD UR13, UR6, UR10, UR13 ;  /* 0x0000000a060da2a4 */ /* 0x000fe2000f8e020d */
[----:B------:R-:W-:Y:S11]  /*4880*/  BRA.U UP3, `(.L_x_76) ;  /* 0x0000000103107547 */ /* 0x000ff6000b800000 */
[----:B--2---:R-:W-:Y:S04]  /*4890*/  MOV R0, UR43 ;  /* 0x0000002b00007c02 */ /* 0x004fe80008000f00 */
[----:B------:R-:W-:Y:S04]  /*48a0*/  SHF.L.U32 R11, R0, 0x1f, RZ ;  /* 0x0000001f000b7819 */ /* 0x000fe800000006ff */
[----:B------:R-:W2:Y:S02]  /*48b0*/  SYNCS.PHASECHK.TRANS64.TRYWAIT P2, [UR21+0x78], R11 ;  /* 0x0000780bff0075a7 */ /* 0x000ea40008041115 */
[----:B--2---:R-:W-:Y:S05]  /*48c0*/  @!P2 BRA `(.L_x_77) ;  /* 0x000000540008a947 */ /* 0x004fea0003800000 */
.L_x_76:
[----:B------:R-:W-:Y:S05]  /*48d0*/  @!P1 BRA `(.L_x_78) ;  /* 0x0000000000309947 */ /* 0x000fea0003800000 */
[----:B------:R-:W-:Y:S01]  /*48e0*/  ISETP.NE.U32.AND P1, PT, R2, RZ, PT ;  /* 0x000000ff0200720c */ /* 0x000fe20003f25070 */
[----:B------:R-:W3:Y:S01]  /*48f0*/  LDCU.64 UR4, c[0x0][0x358] ;  /* 0x00006b00ff0477ac */ /* 0x000ee20008000a00 */
[----:B------:R-:W-:Y:S02]  /*4900*/  IMAD.MOV.U32 R80, RZ, RZ, 0x1 ;  /* 0x00000001ff507424 */ /* 0x000fe400078e00ff */
[----:B------:R-:W-:Y:S11]  /*4910*/  ISETP.NE.AND.EX P1, PT, R3, RZ, PT, P1 ;  /* 0x000000ff0300720c */ /* 0x000ff60003f25310 */
[----:B------:R-:W-:Y:S02]  /*4920*/  @!UPT UIADD3 URZ, UPT, UPT, URZ, URZ, URZ ;  /* 0x000000fffffff290 */ /* 0x000fe4000fffe0ff */
[----:B--2---:R-:W2:Y:S01]  /*4930*/  @P1 LDC.64 R10, c[0x0][0x888] ;  /* 0x00022200ff0a1b82 */ /* 0x004ea20000000a00 */
[----:B------:R-:W-:Y:S04]  /*4940*/  @P1 IMAD R0, R4, UR36, RZ ;  /* 0x0000002404001c24 */ /* 0x000fe8000f8e02ff */
[----:B--2---:R-:W-:Y:S04]  /*4950*/  @P1 IMAD.WIDE R10, R0, 0x4, R10 ;  /* 0x00000004000a1825 */ /* 0x004fe800078e020a */
[----:B------:R-:W-:Y:S01]  /*4960*/  HFMA2 R0, -RZ, RZ, 0, 5.9604644775390625e-08 ;  /* 0x00000001ff007431 */ /* 0x000fe200000001ff */
[----:B---3-5:R3:W5:Y:S04]  /*4970*/  @P1 LDG.E R41, desc[UR4][R10.64] ;  /* 0x000000040a291981 */ /* 0x028768000c1e1900 */
[----:B------:R-:W-:Y:S01]  /*4980*/  @!P1 PRMT R80, R0, 0x7610, R80 ;  /* 0x0000761000509816 */ /* 0x000fe20000000050 */
[----:B---3--:R-:W4:Y:S06]  /*4990*/  @!P1 LDC R41, c[0x0][0x880] ;  /* 0x00022000ff299b82 */ /* 0x008f2c0000000800 */
.L_x_78:
[----:B----45:R-:W-:Y:S01]  /*49a0*/  @!P0 FSETP.EQ.AND P1, PT, R41, RZ, PT ;  /* 0x000000ff2900820b */ /* 0x030fe20003f22000 */
[----:B------:R-:W-:Y:S01]  /*49b0*/  @!UPT UIADD3 URZ, UPT, UPT, URZ, URZ, URZ ;  /* 0x000000fffffff290 */ /* 0x000fe2000fffe0ff */
[----:B------:R-:W-:Y:S11]  /*49c0*/  @!P0 BRA `(.L_x_79) ;  /* 0x0000000000188947 */ /* 0x000ff60003800000 */
[----:B------:R-:W-:Y:S02]  /*49d0*/  LOP3.LUT P0, RZ, R80, 0xff, RZ, 0xc0, !PT ;  /* 0x000000ff50ff7812 */ /* 0x000fe4000780c0ff */
[----:B------:R-:W-:Y:S04]  /*49e0*/  ISETP.NE.U32.AND P1, PT, R2, RZ, PT ;  /* 0x000000ff0200720c */ /* 0x000fe80003f25070 */
[----:B------:R-:W-:Y:S04]  /*49f0*/  ISETP.NE.AND.EX P1, PT, R3, RZ, PT, P1 ;  /* 0x000000ff0300720c */ /* 0x000fe80003f25310 */
[----:B------:R-:W-:Y:S03]  /*4a00*/  PLOP3.LUT P1, PT, P1, PT, PT, 0x8, 0x80 ;  /* 0x000000000080781c */ /* 0x000fe60000f2e170 */
[----:B------:R-:W-:Y:S11]  /*4a10*/  @P0 FSETP.EQ.AND P1, PT, R41, RZ, PT ;  /* 0x000000ff2900020b */ /* 0x000ff60003f22000 */
[----:B------:R-:W-:Y:S02]  /*4a20*/  @!UPT UIADD3 URZ, UPT, UPT, URZ, URZ, URZ ;  /* 0x000000fffffff290 */ /* 0x000fe4000fffe0ff */
.L_x_79:
[----:B------:R-:W3:Y:S01]  /*4a30*/  SYNCS.PHASECHK.TRANS64.TRYWAIT P2, [UR21+0x50], R9 ;  /* 0x00005009ff0075a7 */ /* 0x000ee20008041115 */
[----:B------:R-:W-:Y:S04]  /*4a40*/  ELECT P0, URZ, PT ;  /* 0x0000000000ff782f */ /* 0x000fe80003800000 */
[----:B------:R-:W-:Y:S11]  /*4a50*/  PLOP3.LUT P1, PT, P1, P0, PT, 0xf2, 0x2f ;  /* 0x00000000002f781c */ /* 0x000ff60000f21e72 */
[----:B------:R-:W-:Y:S02]  /*4a60*/  @!UPT UIADD3 URZ, UPT, UPT, URZ, URZ, URZ ;  /* 0x000000fffffff290 */ /* 0x000fe4000fffe0ff */
[----:B------:R-:W-:Y:S05]  /*4a70*/  @!P1 IADD3 R8, P0, PT, R16, 0x580, RZ ;  /* 0x0000058010089810 */ /* 0x000fea0007f1e0ff */
[----:B------:R-:W-:Y:S01]  /*4a80*/  @!P1 IMAD.X R6, RZ, RZ, R17, P0 ;  /* 0x000000ffff069224 */ /* 0x000fe200000e0611 */
[----:B---3--:R-:W-:Y:S07]  /*4a90*/  @!P2 BRA `(.L_x_80) ;  /* 0x0000005000aca947 */ /* 0x008fee0003800000 */
.L_x_165:
[----:B------:R-:W-:Y:S01]  /*4aa0*/  @!P1 R2UR UR5, R8 ;  /* 0x00000000080592ca */ /* 0x000fe200000e0000 */
[----:B------:R-:W-:Y:S01]  /*4ab0*/  VOTEU.ALL UP0, P1 ;  /* 0x0000000000ff7886 */ /* 0x000fe20000800000 */
[----:B------:R-:W-:Y:S01]  /*4ac0*/  @!P1 R2UR UR4, R6 ;  /* 0x00000000060492ca */ /* 0x000fe200000e0000 */
[----:B--2---:R-:W-:Y:S01]  /*4ad0*/  @!P1 IMAD.MOV.U32 R0, RZ, RZ, 0x2000 ;  /* 0x00002000ff009424 */ /* 0x004fe200078e00ff */
[----:B------:R-:W-:Y:S01]  /*4ae0*/  UMOV UR8, 0x0 ;  /* 0x0000000000087882 */ /* 0x000fe20000000000 */
[----:B------:R-:W-:Y:S01]  /*4af0*/  UMOV UR9, 0x10000000 ;  /* 0x1000000000097882 */ /* 0x000fe20000000000 */
[----:B------:R-:W-:Y:S01]  /*4b00*/  @!UP0 UIADD3 UR32, UPT, UPT, UR21, 0x200, URZ ;  /* 0x0000020015208890 */ /* 0x000fe2000fffe0ff */
[----:B------:R-:W-:Y:S01]  /*4b10*/  @!P1 IADD3 R8, P0, PT, R16, 0x580, RZ ;  /* 0x0000058010089810 */ /* 0x000fe20007f1e0ff */
[----:B------:R-:W-:Y:S01]  /*4b20*/  VOTEU.ALL UP0, P1 ;  /* 0x0000000000ff7886 */ /* 0x000fe20000800000 */
[----:B------:R-:W-:Y:S03]  /*4b30*/  UPRMT UR6, UR47, 0x654, UR33 ;  /* 0x000006542f067896 */ /* 0x000fe60008000021 */
[----:B------:R-:W-:Y:S02]  /*4b40*/  @!P1 IMAD.X R6, RZ, RZ, R17, P0 ;  /* 0x000000ffff069224 */ /* 0x000fe400000e0611 */
[----:B------:R-:W-:Y:S02]  /*4b50*/  IMAD.U32 R10, RZ, RZ, UR5 ;  /* 0x00000005ff0a7e24 */ /* 0x000fe4000f8e00ff */
[----:B------:R-:W-:Y:S03]  /*4b60*/  IMAD.U32 R11, RZ, RZ, UR4 ;  /* 0x00000004ff0b7e24 */ /* 0x000fe6000f8e00ff */
[----:B------:R-:W-:Y:S02]  /*4b70*/  @!P1 R2UR UR4, R10 ;  /* 0x000000000a0492ca */ /* 0x000fe400000e0000 */
[----:B------:R-:W-:Y:S11]  /*4b80*/  @!P1 R2UR UR5, R11 ;  /* 0x000000000b0592ca */ /* 0x000ff600000e0000 */
[----:B------:R-:W-:Y:S02]  /*4b90*/  @!UPT UIADD3 URZ, UPT, UPT, URZ, URZ, URZ ;  /* 0x000000fffffff290 */ /* 0x000fe4000fffe0ff */
[----:B------:R2:W-:Y:S01]  /*4ba0*/  @!UP0 UTMALDG.3D [UR32], [UR4], desc[UR8] ;  /* 0x00000820040085b4 */ /* 0x0005e20008011000 */
[----:B------:R2:W-:Y:S01]  /*4bb0*/  @!P1 SYNCS.ARRIVE.TRANS64.RED.A0TR RZ, [UR21+0x30], R0 ;  /* 0x00003000ffff99a7 */ /* 0x0005e20008300415 */
[----:B------:R-:W-:Y:S01]  /*4bc0*/  SYNCS.ARRIVE.TRANS64.RED.A1T0 RZ, [UR6], RZ ;  /* 0x000000ffffff79a7 */ /* 0x000fe20008100406 */
[----:B------:R-:W3:Y:S02]  /*4bd0*/  SYNCS.PHASECHK.TRANS64.TRYWAIT P2, [UR21+0x58], R9 ;  /* 0x00005809ff0075a7 */ /* 0x000ee40008041115 */
[----:B--23--:R-:W-:Y:S05]  /*4be0*/  @!P2 BRA `(.L_x_81) ;  /* 0x000000500070a947 */ /* 0x00cfea0003800000 */
.L_x_167:
        /* <DEDUP_REMOVED lines=8> */
[----:B------:R-:W-:Y:S01]  /*4c70*/  @!UP0 UIADD3 UR24, UPT, UPT, UR21, 0x2200, URZ ;  /* 0x0000220015188890 */ /* 0x000fe2000fffe0ff */
[----:B------:R-:W-:Y:S01]  /*4c80*/  VOTEU.ALL UP0, P1 ;  /* 0x0000000000ff7886 */ /* 0x000fe20000800000 */
[----:B------:R-:W-:Y:S01]  /*4c90*/  UMOV UR27, UR35 ;  /* 0x00000023001b7c82 */ /* 0x000fe20008000000 */
[----:B------:R-:W-:Y:S02]  /*4ca0*/  UMOV UR28, UR36 ;  /* 0x00000024001c7c82 */ /* 0x000fe40008000000 */
[----:B------:R-:W-:Y:S01]  /*4cb0*/  IMAD.U32 R10, RZ, RZ, UR5 ;  /* 0x00000005ff0a7e24 */ /* 0x000fe2000f8e00ff */
[----:B------:R-:W-:Y:S01]  /*4cc0*/  UPRMT UR6, UR47, 0x654, UR25 ;  /* 0x000006542f067896 */ /* 0x000fe20008000019 */
[----:B------:R-:W-:Y:S02]  /*4cd0*/  IMAD.U32 R11, RZ, RZ, UR4 ;  /* 0x00000004ff0b7e24 */ /* 0x000fe4000f8e00ff */
[----:B------:R-:W-:Y:S01]  /*4ce0*/  @!P1 IMAD.X R6, RZ, RZ, R17, P0 ;  /* 0x000000ffff069224 */ /* 0x000fe200000e0611 */
        /* <DEDUP_REMOVED lines=8> */
.L_x_169:
[----:B------:R-:W-:Y:S01]  /*4d70*/  @!P1 R2UR UR5, R8 ;  /* 0x00000000080592ca */ /* 0x000fe200000e0000 */
[----:B------:R-:W-:Y:S01]  /*4d80*/  VOTEU.ALL UP0, P1 ;  /* 0x0000000000ff7886 */ /* 0x000fe20000800000 */
[----:B------:R-:W-:Y:S01]  /*4d90*/  @!P1 R2UR UR4, R6 ;  /* 0x00000000060492ca */ /* 0x000fe200000e0000 */
[----:B--2---:R-:W-:Y:S01]  /*4da0*/  @!P1 IMAD.MOV.U32 R0, RZ, RZ, 0x2000 ;  /* 0x00002000ff009424 */ /* 0x004fe200078e00ff */
[----:B------:R-:W-:Y:S01]  /*4db0*/  UMOV UR8, 0x0 ;  /* 0x0000000000087882 */ /* 0x000fe20000000000 */
[----:B------:R-:W-:Y:S01]  /*4dc0*/  UMOV UR9, 0x10000000 ;  /* 0x1000000000097882 */ /* 0x000fe20000000000 */
[----:B------:R-:W-:Y:S01]  /*4dd0*/  @!UP0 UIADD3 UR18, UPT, UPT, UR34, 0x40, URZ ;  /* 0x0000004022128890 */ /* 0x000fe2000fffe0ff */
[----:B------:R-:W-:Y:S01]  /*4de0*/  VIADD R14, R14, 0x1 ;  /* 0x000000010e0e7836 */ /* 0x000fe20000000000 */
[----:B------:R-:W-:Y:S01]  /*4df0*/  @!UP0 UIADD3 UR16, UPT, UPT, UR21, 0x4200, URZ ;  /* 0x0000420015108890 */ /* 0x000fe2000fffe0ff */
[----:B------:R-:W-:Y:S01]  /*4e00*/  VOTEU.ALL UP0, P1 ;  /* 0x0000000000ff7886 */ /* 0x000fe20000800000 */
[----:B------:R-:W-:Y:S01]  /*4e10*/  UMOV UR19, UR35 ;  /* 0x0000002300137c82 */ /* 0x000fe20008000000 */
[----:B------:R-:W-:Y:S02]  /*4e20*/  UMOV UR20, UR36 ;  /* 0x0000002400147c82 */ /* 0x000fe40008000000 */
[----:B------:R-:W-:Y:S01]  /*4e30*/  IMAD.U32 R10, RZ, RZ, UR5 ;  /* 0x00000005ff0a7e24 */ /* 0x000fe2000f8e00ff */
[----:B------:R-:W-:Y:S01]  /*4e40*/  UPRMT UR6, UR47, 0x654, UR17 ;  /* 0x000006542f067896 */ /* 0x000fe20008000011 */
        /* <DEDUP_REMOVED lines=9> */
.L_x_171:
[----:B------:R-:W-:Y:S01]  /*4ee0*/  @!P1 IADD3 R6, P0, PT, R16, 0x580, RZ ;  /* 0x0000058010069810 */ /* 0x000fe20007f1e0ff */
[----:B------:R-:W-:Y:S01]  /*4ef0*/  VOTEU.ALL UP0, P1 ;  /* 0x0000000000ff7886 */ /* 0x000fe20000800000 */
[----:B------:R-:W-:Y:S01]  /*4f00*/  UMOV UR6, 0x0 ;  /* 0x0000000000067882 */ /* 0x000fe20000000000 */
[----:B------:R-:W-:Y:S01]  /*4f10*/  UMOV UR7, 0x10000000 ;  /* 0x1000000000077882 */ /* 0x000fe20000000000 */
[----:B------:R-:W-:Y:S01]  /*4f20*/  @!P1 R2UR UR5, R6 ;  /* 0x00000000060592ca */ /* 0x000fe200000e0000 */
[----:B--2---:R-:W-:Y:S01]  /*4f30*/  @!P1 IMAD.X R0, RZ, RZ, R17, P0 ;  /* 0x000000ffff009224 */ /* 0x004fe200000e0611 */
[----:B------:R-:W-:Y:S01]  /*4f40*/  @!UP0 UIADD3 UR10, UPT, UPT, UR34, 0x60, URZ ;  /* 0x00000060220a8890 */ /* 0x000fe2000fffe0ff */
[----:B------:R-:W-:Y:S01]  /*4f50*/  R2UR UR16, R82 ;  /* 0x00000000521072ca */ /* 0x000fe200000e0000 */
[----:B------:R-:W-:Y:S01]  /*4f60*/  @!UP0 UIADD3 UR8, UPT, UPT, UR21, 0x6200, URZ ;  /* 0x0000620015088890 */ /* 0x000fe2000fffe0ff */
[----:B------:R-:W-:Y:S01]  /*4f70*/  ISETP.NE.AND P0, PT, R14, 0x2, PT ;  /* 0x000000020e00780c */ /* 0x000fe20003f05270 */
[----:B------:R-:W-:Y:S01]  /*4f80*/  @!UP0 UIADD3 UR9, UPT, UPT, UR21, 0x48, URZ ;  /* 0x0000004815098890 */ /* 0x000fe2000fffe0ff */
[----:B------:R-:W-:Y:S01]  /*4f90*/  @!P1 R2UR UR4, R0 ;  /* 0x00000000000492ca */ /* 0x000fe200000e0000 */
[----:B------:R-:W-:Y:S01]  /*4fa0*/  VOTEU.ALL UP0, P1 ;  /* 0x0000000000ff7886 */ /* 0x000fe20000800000 */
[----:B------:R-:W-:Y:S01]  /*4fb0*/  UMOV UR11, UR35 ;  /* 0x00000023000b7c82 */ /* 0x000fe20008000000 */
[----:B------:R-:W-:Y:S01]  /*4fc0*/  UMOV UR12, UR36 ;  /* 0x00000024000c7c82 */ /* 0x000fe20008000000 */
[----:B------:R-:W-:Y:S01]  /*4fd0*/  SEL R0, RZ, 0x1, P0 ;  /* 0x00000001ff007807 */ /* 0x000fe20000000000 */
[----:B------:R-:W-:Y:S01]  /*4fe0*/  UIADD3 UR20, UPT, UPT, UR13, UR63, URZ ;  /* 0x0000003f0d147290 */ /* 0x000fe2000fffe0ff */
[----:B------:R-:W-:Y:S01]  /*4ff0*/  IMAD.U32 R8, RZ, RZ, UR5 ;  /* 0x00000005ff087e24 */ /* 0x000fe2000f8e00ff */
[----:B------:R-:W-:Y:S01]  /*5000*/  LOP3.LUT R15, R15, 0x1, RZ, 0x3c, !PT ;  /* 0x000000010f0f7812 */ /* 0x000fe200078e3cff */
[----:B------:R-:W-:Y:S01]  /*5010*/  UPLOP3.LUT UP3, UPT, UPT, UPT, UPT, 0x80, 0x8 ;  /* 0x000000000008789c */ /* 0x000fe20003f6f070 */
[----:B------:R-:W-:Y:S01]  /*5020*/  LOP3.LUT R13, R13, R0, RZ, 0x3c, !PT ;  /* 0x000000000d0d7212 */ /* 0x000fe200078e3cff */
[----:B------:R-:W-:Y:S01]  /*5030*/  UIADD3 UR16, UPT, UPT, UR14, UR16, URZ ;  /* 0x000000100e107290 */ /* 0x000fe2000fffe0ff */
[----:B------:R-:W-:Y:S01]  /*5040*/  SEL R14, R14, RZ, P0 ;  /* 0x000000ff0e0e7207 */ /* 0x000fe20000000000 */
[----:B------:R-:W-:Y:S01]  /*5050*/  UMOV UR36, UR29 ;  /* 0x0000001d00247c82 */ /* 0x000fe20008000000 */
[----:B------:R-:W-:Y:S01]  /*5060*/  IMAD.U32 R9, RZ, RZ, UR4 ;  /* 0x00000004ff097e24 */ /* 0x000fe2000f8e00ff */
[----:B------:R-:W-:Y:S04]  /*5070*/  @!P1 R2UR UR4, R8 ;  /* 0x00000000080492ca */ /* 0x000fe800000e0000 */
[----:B------:R-:W-:Y:S11]  /*5080*/  @!P1 R2UR UR5, R9 ;  /* 0x00000000090592ca */ /* 0x000ff600000e0000 */
[----:B------:R-:W-:Y:S02]  /*5090*/  @!UPT UIADD3 URZ, UPT, UPT, URZ, URZ, URZ ;  /* 0x000000fffffff290 */ /* 0x000fe4000fffe0ff */
[----:B------:R2:W-:Y:S01]  /*50a0*/  @!UP0 UTMALDG.3D [UR8], [UR4], desc[UR6] ;  /* 0x00000608040085b4 */ /* 0x0005e20008011000 */
[----:B------:R2:W-:Y:S01]  /*50b0*/  @!P1 SYNCS.ARRIVE.TRANS64.RED.A0TR RZ, [UR21+0x48], R7 ;  /* 0x00004807ffff99a7 */ /* 0x0005e20008300415 */
[----:B------:R-:W-:Y:S01]  /*50c0*/  SYNCS.ARRIVE.TRANS64.RED.A1T0 RZ, [UR37], RZ ;  /* 0x000000ffffff79a7 */ /* 0x000fe20008100425 */
[----:B------:R-:W-:Y:S05]  /*50d0*/  BRA.U UP1, `(.L_x_84) ;  /* 0xfffffff101687547 */ /* 0x000fea000b83ffff */
[----:B------:R-:W-:-:S04]  /*50e0*/  SHF.L.U32 R3, R15, 0x1f, RZ ;  /* 0x0000001f0f037819 */ /* 0x000fc800000006ff */
[----:B------:R-:W3:Y:S02]  /*50f0*/  SYNCS.PHASECHK.TRANS64.TRYWAIT P0, [UR21+0x50], R3 ;  /* 0x00005003ff0075a7 */ /* 0x000ee40008001115 */
[----:B---3--:R-:W-:Y:S05]  /*5100*/  @!P0 BRA `(.L_x_85) ;  /* 0x0000004c00708947 */ /* 0x008fea0003800000 */
.L_x_173:
[----:B------:R-:W4:Y:S02]  /*5110*/  SYNCS.PHASECHK.TRANS64.TRYWAIT P0, [UR21+0x58], R3 ;  /* 0x00005803ff0075a7 */ /* 0x000f240008001115 */
[----:B----4-:R-:W-:Y:S05]  /*5120*/  @!P0 BRA `(.L_x_86) ;  /* 0x0000004c00808947 */ /* 0x010fea0003800000 */
.L_x_175:
[----:B------:R-:W4:Y:S02]  /*5130*/  SYNCS.PHASECHK.TRANS64.TRYWAIT P0, [UR21+0x60], R3 ;  /* 0x00006003ff0075a7 */ /* 0x000f240008001115 */
[----:B----4-:R-:W-:Y:S05]  /*5140*/  @!P0 BRA `(.L_x_87) ;  /* 0x0000004c00908947 */ /* 0x010fea0003800000 */
.L_x_177:
[----:B---3--:R-:W-:-:S07]  /*5150*/  MOV R0, UR21 ;  /* 0x0000001500007c02 */ /* 0x008fce0008000f00 */
.L_x_88:
[----:B---3--:R-:W-:-:S04]  /*5160*/  SHF.L.U32 R3, R15, 0x1f, RZ ;  /* 0x0000001f0f037819 */ /* 0x008fc800000006ff */
[----:B------:R3:W4:Y:S03]  /*5170*/  SYNCS.PHASECHK.TRANS64.TRYWAIT P0, [R0+URZ+0x68], R3 ;  /* 0x00006803000075a7 */ /* 0x00072600080011ff */
[----:B----4-:R-:W-:Y:S05]  /*5180*/  @!P0 NANOSLEEP.SYNCS 0x989680 ;  /* 0x009896800000895d */ /* 0x010fea0003900000 */
[----:B------:R-:W4:Y:S02]  /*5190*/  @!P0 SYNCS.PHASECHK.TRANS64 P0, [R0+URZ+0x68], R3 ;  /* 0x00006803000085a7 */ /* 0x000f2400080010ff */
[----:B-12-4-:R-:W-:Y:S05]  /*51a0*/  @P0 EXIT ;  /* 0x000000000000094d */ /* 0x016fea0003800000 */
[----:B------:R-:W-:Y:S05]  /*51b0*/  BRA `(.L_x_88) ;  /* 0xfffffffc00e87947 */ /* 0x000fea000383ffff */
.L_x_73:
[----:B------:R-:W-:-:S06]  /*51c0*/  UISETP.GE.AND UP0, UPT, UR17, 0x4, UPT ;  /* 0x000000041100788c */ /* 0x000fcc000bf06270 */
[----:B------:R-:W-:-:S13]  /*51d0*/  PLOP3.LUT P0, PT, PT, PT, UP0, 0x80, 0x8 ;  /* 0x000000000008781c */ /* 0x000fda0003f0f008 */
[----:B------:R-:W-:Y:S05]  /*51e0*/  @!P0 EXIT ;  /* 0x000000000000894d */ /* 0x000fea0003800000 */
[----:B------:R-:W-:Y:S01]  /*51f0*/  BAR.SYNC.DEFER_BLOCKING 0x6, 0xa0 ;  /* 0x0182800000007b1d */ /* 0x000fe20000010000 */
[C---:B------:R-:W-:Y:S01]  /*5200*/  IMAD.SHL.U32 R2, R94.reuse, 0x20, RZ ;  /* 0x000000205e027824 */ /* 0x040fe200078e00ff */
[C---:B------:R-:W-:Y:S01]  /*5210*/  SHF.L.U32 R37, R94.reuse, 0x10, RZ ;  /* 0x000000105e257819 */ /* 0x040fe200000006ff */
[C---:B------:R-:W-:Y:S01]  /*5220*/  IMAD.SHL.U32 R93, R94.reuse, 0x4, RZ ;  /* 0x000000045e5d7824 */ /* 0x040fe200078e00ff */
[----:B------:R-:W-:Y:S01]  /*5230*/  LOP3.LUT R95, R94, 0x60, RZ, 0xc0, !PT ;  /* 0x000000605e5f7812 */ /* 0x000fe200078ec0ff */
[----:B------:R-:W-:Y:S01]  /*5240*/  HFMA2 R86, -RZ, RZ, 0, 0 ;  /* 0x00000000ff567431 */ /* 0x000fe200000001ff */
[----:B------:R-:W-:Y:S02]  /*5250*/  UMOV UR44, 0x400 ;  /* 0x00000400002c7882 */ /* 0x000fe40000000000 */
[----:B------:R-:W1:Y:S01]  /*5260*/  LDC.64 R78, c[0x0][0x8b0] ;  /* 0x00022c00ff4e7b82 */ /* 0x000e620000000a00 */
[----:B------:R-:W-:Y:S01]  /*5270*/  ULEA UR44, UR47, UR44, 0x18 ;  /* 0x0000002c2f2c7291 */ /* 0x000fe2000f8ec0ff */
[----:B------:R-:W-:Y:S01]  /*5280*/  LOP3.LUT R6, R2, 0xc0, RZ, 0xc0, !PT ;  /* 0x000000c002067812 */ /* 0x000fe200078ec0ff */
[----:B------:R-:W2:Y:S01]  /*5290*/  LDCU.64 UR6, c[0x0][0x890] ;  /* 0x00011200ff0677ac */ /* 0x000ea20008000a00 */
[----:B------:R-:W-:Y:S01]  /*52a0*/  LOP3.LUT R92, R94, 0x2, RZ, 0xc0, !PT ;  /* 0x000000025e5c7812 */ /* 0x000fe200078ec0ff */
[----:B------:R-:W-:Y:S01]  /*52b0*/  IMAD.MOV.U32 R90, RZ, RZ, 0x1 ;  /* 0x00000001ff5a7424 */ /* 0x000fe200078e00ff */
[----:B------:R-:W-:Y:S01]  /*52c0*/  LOP3.LUT R93, R6, 0x18, R93, 0xf8, !PT ;  /* 0x00000018065d7812 */ /* 0x000fe200078ef85d */
[----:B------:R-:W-:Y:S01]  /*52d0*/  UIADD3 UR4, UPT, UPT, UR44, 0x200, URZ ;  /* 0x000002002c047890 */ /* 0x000fe2000fffe0ff */
[----:B------:R-:W3:Y:S01]  /*52e0*/  LDC.64 R76, c[0x0][0x8a8] ;  /* 0x00022a00ff4c7b82 */ /* 0x000ee20000000a00 */
[----:B------:R-:W-:Y:S01]  /*52f0*/  LOP3.LUT R37, R37, 0x600000, RZ, 0xc0, !PT ;  /* 0x0060000025257812 */ /* 0x000fe200078ec0ff */
[----:B------:R-:W-:Y:S01]  /*5300*/  IMAD.MOV.U32 R36, RZ, RZ, RZ ;  /* 0x000000ffff247224 */ /* 0x000fe200078e00ff */
[----:B------:R-:W-:-:S02]  /*5310*/  LOP3.LUT R93, R93, 0xf20, R2, 0xf8, !PT ;  /* 0x00000f205d5d7812 */ /* 0x000fc400078ef802 */
[----:B------:R-:W-:Y:S01]  /*5320*/  CS2R R88, SRZ ;  /* 0x0000000000587805 */ /* 0x000fe2000001ff00 */
[----:B------:R-:W-:Y:S01]  /*5330*/  IMAD.U32 R84, RZ, RZ, UR4 ;  /* 0x00000004ff547e24 */ /* 0x000fe2000f8e00ff */
[----:B------:R-:W-:Y:S01]  /*5340*/  LOP3.LUT R94, R94, 0x4, RZ, 0xc0, !PT ;  /* 0x000000045e5e7812 */ /* 0x000fe200078ec0ff */
[----:B------:R-:W4:Y:S01]  /*5350*/  LDCU UR60, c[0x0][0x370] ;  /* 0x00006e00ff3c77ac */ /* 0x000f220008000800 */
[----:B------:R-:W4:Y:S02]  /*5360*/  LDS R0, [UR44+0x130] ;  /* 0x0001302cff007984 */ /* 0x000f240008000800 */
[----:B------:R-:W-:Y:S01]  /*5370*/  LEA R93, R93, R84, 0x1 ;  /* 0x000000545d5d7211 */ /* 0x000fe200078e08ff */
[----:B------:R-:W1:Y:S01]  /*5380*/  LDCU UR43, c[0x0][0xb0c] ;  /* 0x00016180ff2b77ac */ /* 0x000e620008000800 */
[----:B--2---:R-:W-:Y:S01]  /*5390*/  IMAD.U32 R97, RZ, RZ, UR6 ;  /* 0x00000006ff617e24 */ /* 0x004fe2000f8e00ff */
[----:B------:R-:W-:Y:S02]  /*53a0*/  MOV R96, UR7 ;  /* 0x0000000700607c02 */ /* 0x000fe40008000f00 */
[--C-:B------:R-:W-:Y:S01]  /*53b0*/  IMAD R92, R92, -0x10, R93.reuse ;  /* 0xfffffff05c5c7824 */ /* 0x100fe200078e025d */
[----:B------:R-:W2:Y:S01]  /*53c0*/  LDCU UR39, c[0x0][0xb30] ;  /* 0x00016600ff2777ac */ /* 0x000ea20008000800 */
[----:B------:R-:W-:Y:S01]  /*53d0*/  IMAD R91, R94, -0x10, R93 ;  /* 0xfffffff05e5b7824 */ /* 0x000fe200078e025d */
[----:B------:R-:W1:Y:S01]  /*53e0*/  LDCU.64 UR54, c[0x0][0x888] ;  /* 0x00011100ff3677ac */ /* 0x000e620008000a00 */
[----:B------:R-:W1:Y:S01]  /*53f0*/  LDCU.64 UR40, c[0x0][0xb28] ;  /* 0x00016500ff2877ac */ /* 0x000e620008000a00 */
[----:B------:R-:W1:Y:S01]  /*5400*/  LDCU.128 UR56, c[0x0][0xb10] ;  /* 0x00016200ff3877ac */ /* 0x000e620008000c00 */
[----:B------:R-:W1:Y:S01]  /*5410*/  LDCU UR53, c[0x0][0x374] ;  /* 0x00006e80ff3577ac */ /* 0x000e620008000800 */
[----:B------:R-:W-:Y:S01]  /*5420*/  UMOV UR52, URZ ;  /* 0x000000ff00347c82 */ /* 0x000fe20008000000 */
[----:B------:R-:W-:Y:S01]  /*5430*/  UMOV UR46, URZ ;  /* 0x000000ff002e7c82 */ /* 0x000fe20008000000 */
[----:B-1234-:R-:W-:-:S07]  /*5440*/  IMAD.IADD R37, R0, 0x1, R37 ;  /* 0x0000000100257824 */ /* 0x01efce00078e0225 */
.L_x_132:
[----:B------:R-:W-:Y:S02]  /*5450*/  LEA R3, R86, UR44, 0x3 ;  /* 0x0000002c56037c11 */ /* 0x000fe4000f8e18ff */
[----:B------:R-:W-:Y:S02]  /*5460*/  SHF.L.U32 R0, R88, 0x1f, RZ ;  /* 0x0000001f58007819 */ /* 0x000fe400000006ff */
[----:B------:R-:W-:Y:S02]  /*5470*/  LEA R5, R86, UR44, 0x4 ;  /* 0x0000002c56057c11 */ /* 0x000fe4000f8e20ff */
[----:B-1----:R-:W1:Y:S02]  /*5480*/  SYNCS.PHASECHK.TRANS64.TRYWAIT P0, [R3+URZ+0x80], R0 ;  /* 0x00008000030075a7 */ /* 0x002e6400080011ff */
[----:B-12---:R-:W-:Y:S05]  /*5490*/  @!P0 BRA `(.L_x_89) ;  /* 0x0000004800d48947 */ /* 0x006fea0003800000 */
.L_x_178:
        /* <DEDUP_REMOVED lines=11> */
[----:B------:R-:W-:Y:S01]  /*5550*/  PLOP3.LUT P0, PT, PT, PT, UP1, 0x80, 0x8 ;  /* 0x000000000008781c */ /* 0x000fe20003f0f018 */
[----:B------:R-:W-:Y:S11]  /*5560*/  UP2UR UR62, UPR, URZ, 0x2 ;  /* 0x00000002ff3e7883 */ /* 0x000ff60008000000 */
[----:B------:R-:W-:Y:S01]  /*5570*/  @!UPT UIADD3 URZ, UPT, UPT, URZ, URZ, URZ ;  /* 0x000000fffffff290 */ /* 0x000fe2000fffe0ff */
[----:B-1----:R-:W-:Y:S02]  /*5580*/  @P0 SHF.R.U32.HI R0, RZ, 0x10, R5 ;  /* 0x00000010ff000819 */ /* 0x002fe40000011605 */
        /* <DEDUP_REMOVED lines=12> */
[----:B------:R-:W2:Y:S01]  /*5650*/  LDCU UR12, c[0x0][0xb20] ;  /* 0x00016400ff0c77ac */ /* 0x000ea20008000800 */
[----:B------:R-:W-:Y:S02]  /*5660*/  UIMAD.WIDE.U32 UR4, UR53, UR59, URZ ;  /* 0x0000003b350472a5 */ /* 0x000fe4000f8e00ff */
[----:B------:R-:W-:Y:S02]  /*5670*/  UIMAD.WIDE.U32 UR6, UR60, UR56, URZ ;  /* 0x000000383c0672a5 */ /* 0x000fe4000f8e00ff */
[----:B------:R-:W-:Y:S02]  /*5680*/  UISETP.NE.AND UP0, UPT, UR58, 0x1, UPT ;  /* 0x000000013a00788c */ /* 0x000fe4000bf05270 */
[----:B------:R-:W-:Y:S02]  /*5690*/  UIMAD.WIDE.U32 UR8, UR37, UR59, URZ ;  /* 0x0000003b250872a5 */ /* 0x000fe4000f8e00ff */
[----:B------:R-:W-:Y:S02]  /*56a0*/  UIMAD.WIDE.U32 UR10, UR38, UR56, URZ ;  /* 0x00000038260a72a5 */ /* 0x000fe4000f8e00ff */
[----:B------:R-:W-:Y:S02]  /*56b0*/  UISETP.NE.AND UP1, UPT, UR43, 0x1, UPT ;  /* 0x000000012b00788c */ /* 0x000fe4000bf25270 */
[----:B------:R-:W-:Y:S01]  /*56c0*/  UISETP.NE.AND UP2, UPT, UR42, 0x1, UPT ;  /* 0x000000012a00788c */ /* 0x000fe2000bf45270 */
[----:B------:R-:W-:Y:S02]  /*56d0*/  UMOV UR4, UR5 ;  /* 0x0000000500047c82 */ /* 0x000fe40008000000 */
[----:B--2---:R-:W-:Y:S03]  /*56e0*/  USHF.R.U32.HI UR5, URZ, UR12, UR4 ;  /* 0x0000000cff057299 */ /* 0x004fe60008011604 */
[----:B------:R-:W-:Y:S02]  /*56f0*/  UMOV UR4, UR7 ;  /* 0x0000000700047c82 */ /* 0x000fe40008000000 */
[----:B------:R-:W-:Y:S02]  /*5700*/  USHF.R.U32.HI UR7, URZ, UR57, UR4 ;  /* 0x00000039ff077299 */ /* 0x000fe40008011604 */
[----:B------:R-:W-:Y:S02]  /*5710*/  USEL UR4, UR53, UR5, !UP0 ;  /* 0x0000000535047287 */ /* 0x000fe4000c000000 */
[----:B------:R-:W-:Y:S01]  /*5720*/  USEL UR7, UR60, UR7, !UP1 ;  /* 0x000000073c077287 */ /* 0x000fe2000c800000 */
[----:B------:R-:W-:Y:S01]  /*5730*/  UMOV UR5, UR9 ;  /* 0x0000000900057c82 */ /* 0x000fe20008000000 */
[----:B------:R-:W-:Y:S02]  /*5740*/  UIMAD.WIDE.U32 UR8, UR4, UR40, URZ ;  /* 0x00000028040872a5 */ /* 0x000fe4000f8e00ff */
[----:B------:R-:W-:Y:S03]  /*5750*/  USHF.R.U32.HI UR6, URZ, UR12, UR5 ;  /* 0x0000000cff067299 */ /* 0x000fe60008011605 */
[----:B------:R-:W-:Y:S01]  /*5760*/  UMOV UR5, UR11 ;  /* 0x0000000b00057c82 */ /* 0x000fe20008000000 */
[----:B------:R-:W-:Y:S02]  /*5770*/  UIMAD.WIDE.U32 UR10, UR7, UR40, URZ ;  /* 0x00000028070a72a5 */ /* 0x000fe4000f8e00ff */
[----:B------:R-:W-:Y:S02]  /*5780*/  USHF.R.U32.HI UR12, URZ, UR57, UR5 ;  /* 0x00000039ff0c7299 */ /* 0x000fe40008011605 */
[----:B------:R-:W-:Y:S01]  /*5790*/  USEL UR6, UR37, UR6, !UP0 ;  /* 0x0000000625067287 */ /* 0x000fe2000c000000 */
[----:B------:R-:W-:Y:S02]  /*57a0*/  UMOV UR5, UR9 ;  /* 0x0000000900057c82 */ /* 0x000fe40008000000 */
[----:B------:R-:W-:Y:S01]  /*57b0*/  UMOV UR10, UR11 ;  /* 0x0000000b000a7c82 */ /* 0x000fe20008000000 */
[----:B------:R-:W-:Y:S02]  /*57c0*/  @UP2 USHF.R.U32.HI UR4, URZ, UR41, UR5 ;  /* 0x00000029ff042299 */ /* 0x000fe40008011605 */
[----:B------:R-:W-:Y:S02]  /*57d0*/  @UP2 USHF.R.U32.HI UR7, URZ, UR41, UR10 ;  /* 0x00000029ff072299 */ /* 0x000fe4000801160a */
[----:B------:R-:W-:Y:S02]  /*57e0*/  UIMAD UR4, UR42, UR4, URZ ;  /* 0x000000042a0472a4 */ /* 0x000fe4000f8e02ff */
        /* <DEDUP_REMOVED lines=8> */
[----:B------:R-:W-:Y:S02]  /*5870*/  USEL UR11, UR6, UR4, !UP2 ;  /* 0x00000004060b7287 */ /* 0x000fe4000d000000 */
[----:B------:R-:W-:Y:S02]  /*5880*/  UIADD3 UR8, UPT, UPT, -UR5, URZ, URZ ;  /* 0x000000ff05087290 */ /* 0x000fe4000fffe1ff */
[----:B------:R-:W-:Y:S01]  /*5890*/  UIADD3 UR10, UPT, UPT, -UR11, URZ, URZ ;  /* 0x000000ff0b0a7290 */ /* 0x000fe2000fffe1ff */
[----:B------:R-:W-:Y:S01]  /*58a0*/  @!UP0 UMOV UR4, UR9 ;  /* 0x0000000900048c82 */ /* 0x000fe20008000000 */
[----:B------:R-:W-:Y:S02]  /*58b0*/  UIADD3 UR9, UPT, UPT, -UR6, URZ, URZ ;  /* 0x000000ff06097290 */ /* 0x000fe4000fffe1ff */
[----:B------:R-:W-:Y:S02]  /*58c0*/  @!UP0 USHF.R.U32.HI UR4, URZ, UR41, UR4 ;  /* 0x00000029ff048299 */ /* 0x000fe40008011604 */
[----:B------:R-:W-:Y:S02]  /*58d0*/  UIMAD UR10, UR42, UR10, UR6 ;  /* 0x0000000a2a0a72a4 */ /* 0x000fe4000f8e0206 */
[----:B------:R-:W-:Y:S04]  /*58e0*/  @!UP0 USEL UR4, UR5, UR4, !UP2 ;  /* 0x0000000405048287 */ /* 0x000fe8000d000000 */
[----:B------:R-:W-:Y:S02]  /*58f0*/  @!UP0 UIMAD UR10, UR7, UR10, UR4 ;  /* 0x0000000a070a82a4 */ /* 0x000fe4000f8e0204 */
[----:B------:R-:W-:Y:S02]  /*5900*/  @!UP0 UIADD3 UR11, UPT, UPT, UR11, -UR4, URZ ;  /* 0x800000040b0b8290 */ /* 0x000fe4000fffe0ff */
[----:B------:R-:W-:Y:S02]  /*5910*/  UIMAD UR7, UR43, UR8, UR38 ;  /* 0x000000082b0772a4 */ /* 0x000fe4000f8e0226 */
[----:B------:R-:W-:Y:S02]  /*5920*/  @!UP0 UIMAD UR6, UR11, UR42, UR5 ;  /* 0x0000002a0b0682a4 */ /* 0x000fe4000f8e0205 */
[----:B------:R-:W-:Y:S01]  /*5930*/  UIMAD UR4, UR58, UR9, UR37 ;  /* 0x000000093a0472a4 */ /* 0x000fe2000f8e0225 */
[----:B------:R-:W-:Y:S02]  /*5940*/  @!UP0 UMOV UR5, UR10 ;  /* 0x0000000a00058c82 */ /* 0x000fe40008000000 */
[----:B------:R-:W-:Y:S02]  /*5950*/  UIMAD UR38, UR5, UR43, UR7 ;  /* 0x0000002b052672a4 */ /* 0x000fe4000f8e0207 */
[----:B------:R-:W-:Y:S11]  /*5960*/  UIMAD UR37, UR6, UR58, UR4 ;  /* 0x0000003a062572a4 */ /* 0x000ff6000f8e0204 */
[----:B------:R-:W-:Y:S01]  /*5970*/  @!UPT UIADD3 URZ, UPT, UPT, URZ, URZ, URZ ;  /* 0x000000fffffff290 */ /* 0x000fe2000fffe0ff */
.L_x_90:
[----:B------:R-:W-:Y:S01]  /*5980*/  UISETP.NE.AND UP0, UPT, UR39, 0x1, UPT ;  /* 0x000000012700788c */ /* 0x000fe2000bf05270 */
[----:B------:R-:W-:Y:S01]  /*5990*/  LOP3.LUT P0, RZ, R84, 0x1b0, RZ, 0xc0, !PT ;  /* 0x000001b054ff7812 */ /* 0x000fe2000780c0ff */
[----:B------:R-:W-:Y:S01]  /*59a0*/  USHF.L.U32 UR50, UR16, 0x7, URZ ;  /* 0x0000000710327899 */ /* 0x000fe200080006ff */
[----:B------:R-:W-:Y:S01]  /*59b0*/  BSSY.RECONVERGENT B6, `(.L_x_91) ;  /* 0x0000034000067945 */ /* 0x000fe20003800200 */
[----:B------:R-:W-:Y:S01]  /*59c0*/  USHF.L.U32 UR49, UR20, 0x7, URZ ;  /* 0x0000000714317899 */ /* 0x000fe200080006ff */
[----:B------:R-:W-:Y:S06]  /*59d0*/  IADD3 R86, PT, PT, R86, 0x1, RZ ;  /* 0x0000000156567810 */ /* 0x000fec0007ffe0ff */
[----:B------:R-:W2:Y:S01]  /*59e0*/  @!UP0 LDCU.128 UR12, c[0x0][0xb10] ;  /* 0x00016200ff0c87ac */ /* 0x000ea20008000c00 */
[----:B------:R-:W3:Y:S01]  /*59f0*/  @!UP0 LDCU UR5, c[0x0][0xb0c] ;  /* 0x00016180ff0587ac */ /* 0x000ee20008000800 */
[----:B------:R-:W4:Y:S01]  /*5a00*/  @!UP0 LDCU UR10, c[0x0][0xb20] ;  /* 0x00016400ff0a87ac */ /* 0x000f220008000800 */
[----:B--2---:R-:W-:Y:S02]  /*5a10*/  UIMAD.WIDE.U32 UR8, UR38, UR12, URZ ;  /* 0x0000000c260872a5 */ /* 0x004fe4000f8e00ff */
[----:B------:R-:W-:Y:S02]  /*5a20*/  UIMAD.WIDE.U32 UR6, UR37, UR15, URZ ;  /* 0x0000000f250672a5 */ /* 0x000fe4000f8e00ff */
[----:B------:R-:W-:Y:S03]  /*5a30*/  @!UP0 UISETP.NE.AND UP1, UPT, UR14, 0x1, UPT ;  /* 0x000000010e00888c */ /* 0x000fe6000bf25270 */
[----:B------:R-:W-:Y:S01]  /*5a40*/  @!UP0 UMOV UR4, UR9 ;  /* 0x0000000900048c82 */ /* 0x000fe20008000000 */
[----:B---3--:R-:W-:Y:S02]  /*5a50*/  @!UP0 UISETP.NE.AND UP2, UPT, UR5, 0x1, UPT ;  /* 0x000000010500888c */ /* 0x008fe4000bf45270 */
[----:B------:R-:W-:Y:S01]  /*5a60*/  @!UP0 USHF.R.U32.HI UR4, URZ, UR13, UR4 ;  /* 0x0000000dff048299 */ /* 0x000fe20008011604 */
[----:B------:R-:W-:Y:S02]  /*5a70*/  @!UP0 UMOV UR6, UR7 ;  /* 0x0000000700068c82 */ /* 0x000fe40008000000 */
[----:B----4-:R-:W-:Y:S02]  /*5a80*/  @!UP0 USHF.R.U32.HI UR6, URZ, UR10, UR6 ;  /* 0x0000000aff068299 */ /* 0x010fe40008011606 */
[----:B------:R-:W-:Y:S02]  /*5a90*/  @!UP0 USEL UR7, UR38, UR4, !UP2 ;  /* 0x0000000426078287 */ /* 0x000fe4000d000000 */
[----:B------:R-:W-:Y:S04]  /*5aa0*/  @!UP0 USEL UR6, UR37, UR6, !UP1 ;  /* 0x0000000625068287 */ /* 0x000fe8000c800000 */
[----:B------:R-:W-:Y:S02]  /*5ab0*/  @!UP0 UIADD3 UR4, UPT, UPT, -UR7, UR6, URZ ;  /* 0x0000000607048290 */ /* 0x000fe4000fffe1ff */
[----:B------:R-:W-:Y:S02]  /*5ac0*/  @!UP0 UIADD3 UR6, UPT, UPT, UR7, -UR6, URZ ;  /* 0x8000000607068290 */ /* 0x000fe4000fffe0ff */
[----:B------:R-:W-:Y:S02]  /*5ad0*/  @!UP0 UIMAD UR38, UR4, UR5, UR38 ;  /* 0x00000005042682a4 */ /* 0x000fe4000f8e0226 */
[----:B------:R-:W-:Y:S01]  /*5ae0*/  @!UP0 UIMAD UR37, UR6, UR14, UR37 ;  /* 0x0000000e062582a4 */ /* 0x000fe2000f8e0225 */
[----:B------:R-:W-:Y:S11]  /*5af0*/  @!P0 BRA `(.L_x_92) ;  /* 0x00000000007c8947 */ /* 0x000ff60003800000 */
[----:B------:R-:W2:Y:S01]  /*5b00*/  LDCU.64 UR8, c[0x4][0x80] ;  /* 0x01001000ff0877ac */ /* 0x000ea20008000a00 */
[----:B------:R-:W-:Y:S01]  /*5b10*/  MOV R2, 0x0 ;  /* 0x0000000000027802 */ /* 0x000fe20000000f00 */
[----:B------:R-:W-:Y:S02]  /*5b20*/  HFMA2 R12, -RZ, RZ, 0, 5.9604644775390625e-08 ;  /* 0x00000001ff0c7431 */ /* 0x000fe400000001ff */
[----:B------:R-:W-:Y:S01]  /*5b30*/  IMAD.MOV.U32 R8, RZ, RZ, 0x70 ;  /* 0x00000070ff087424 */ /* 0x000fe200078e00ff */
[----:B------:R3:W4:Y:S01]  /*5b40*/  LDC.64 R14, c[0x4][R2] ;  /* 0x01000000020e7b82 */ /* 0x0007220000000a00 */
[----:B------:R-:W1:Y:S01]  /*5b50*/  LDCU.64 UR6, c[0x4][0x88] ;  /* 0x01001100ff0677ac */ /* 0x000e620008000a00 */
[----:B------:R-:W-:Y:S01]  /*5b60*/  IMAD.MOV.U32 R13, RZ, RZ, RZ ;  /* 0x000000ffff0d7224 */ /* 0x000fe200078e00ff */
[----:B------:R-:W1:Y:S01]  /*5b70*/  LDCU.64 UR4, c[0x4][0x8] ;  /* 0x01000100ff0477ac */ /* 0x000e620008000a00 */
[----:B--2---:R-:W-:Y:S01]  /*5b80*/  MOV R5, UR9 ;  /* 0x0000000900057c02 */ /* 0x004fe20008000f00 */
[----:B------:R-:W-:Y:S01]  /*5b90*/  IMAD.U32 R4, RZ, RZ, UR8 ;  /* 0x00000008ff047e24 */ /* 0x000fe2000f8e00ff */
[----:B-1----:R-:W-:Y:S01]  /*5ba0*/  MOV R7, UR7 ;  /* 0x0000000700077c02 */ /* 0x002fe20008000f00 */
[----:B------:R-:W-:Y:S01]  /*5bb0*/  IMAD.U32 R6, RZ, RZ, UR6 ;  /* 0x00000006ff067e24 */ /* 0x000fe2000f8e00ff */
[----:B------:R-:W-:Y:S01]  /*5bc0*/  MOV R11, UR5 ;  /* 0x00000005000b7c02 */ /* 0x000fe20008000f00 */
[----:B------:R-:W-:Y:S02]  /*5bd0*/  IMAD.U32 R10, RZ, RZ, UR4 ;  /* 0x00000004ff0a7e24 */ /* 0x000fe4000f8e00ff */
[----:B------:R-:W-:Y:S07]  /*5be0*/  LEPC R20, `(.L_x_93) ;  /* 0x000000001014794e */ /* 0x000fee0000000000 */
[----:B---345:R-:W-:Y:S05]  /*5bf0*/  CALL.ABS.NOINC R14 ;  /* 0x000000000e007343 */ /* 0x038fea0003c00000 */
.L_x_93:
[----:B------:R-:W1:Y:S01]  /*5c00*/  LDCU.64 UR8, c[0x4][0x80] ;  /* 0x01001000ff0877ac */ /* 0x000e620008000a00 */
[----:B------:R-:W2:Y:S01]  /*5c10*/  LDC.64 R2, c[0x4][R2] ;  /* 0x0100000002027b82 */ /* 0x000ea20000000a00 */
[----:B------:R-:W-:Y:S02]  /*5c20*/  HFMA2 R12, -RZ, RZ, 0, 5.9604644775390625e-08 ;  /* 0x00000001ff0c7431 */ /* 0x000fe400000001ff */
[----:B------:R-:W-:Y:S02]  /*5c30*/  IMAD.MOV.U32 R8, RZ, RZ, 0x70 ;  /* 0x00000070ff087424 */ /* 0x000fe400078e00ff */
[----:B------:R-:W-:Y:S01]  /*5c40*/  IMAD.MOV.U32 R13, RZ, RZ, RZ ;  /* 0x000000ffff0d7224 */ /* 0x000fe200078e00ff */
[----:B------:R-:W3:Y:S01]  /*5c50*/  LDCU.64 UR6, c[0x4][0x88] ;  /* 0x01001100ff0677ac */ /* 0x000ee20008000a00 */
[----:B------:R-:W4:Y:S01]  /*5c60*/  LDCU.64 UR4, c[0x4][0x8] ;  /* 0x01000100ff0477ac */ /* 0x000f220008000a00 */
[----:B-1----:R-:W-:Y:S02]  /*5c70*/  MOV R4, UR8 ;  /* 0x0000000800047c02 */ /* 0x002fe40008000f00 */
[----:B------:R-:W-:Y:S02]  /*5c80*/  MOV R5, UR9 ;  /* 0x0000000900057c02 */ /* 0x000fe40008000f00 */
[----:B---3--:R-:W-:Y:S01]  /*5c90*/  MOV R7, UR7 ;  /* 0x0000000700077c02 */ /* 0x008fe20008000f00 */
[----:B------:R-:W-:Y:S01]  /*5ca0*/  IMAD.U32 R6, RZ, RZ, UR6 ;  /* 0x00000006ff067e24 */ /* 0x000fe2000f8e00ff */
[----:B----4-:R-:W-:Y:S01]  /*5cb0*/  MOV R11, UR5 ;  /* 0x00000005000b7c02 */ /* 0x010fe20008000f00 */
[----:B------:R-:W-:Y:S02]  /*5cc0*/  IMAD.U32 R10, RZ, RZ, UR4 ;  /* 0x00000004ff0a7e24 */ /* 0x000fe4000f8e00ff */
[----:B------:R-:W-:Y:S07]  /*5cd0*/  LEPC R20, `(.L_x_92) ;  /* 0x000000001014794e */ /* 0x000fee0000000000 */
[----:B--2---:R-:W-:Y:S05]  /*5ce0*/  CALL.ABS.NOINC R2 ;  /* 0x0000000002007343 */ /* 0x004fea0003c00000 */
.L_x_92:
[----:B------:R-:W-:Y:S05]  /*5cf0*/  BSYNC.RECONVERGENT B6 ;  /* 0x0000000000067941 */ /* 0x000fea0003800200 */
.L_x_91:
[----:B------:R-:W-:Y:S02]  /*5d00*/  R2UR UR6, R83 ;  /* 0x00000000530672ca */ /* 0x000fe400000e0000 */
[----:B------:R-:W-:Y:S02]  /*5d10*/  R2UR UR5, R97 ;  /* 0x00000000610572ca */ /* 0x000fe400000e0000 */
[----:B------:R-:W-:Y:S02]  /*5d20*/  R2UR UR4, R96 ;  /* 0x00000000600472ca */ /* 0x000fe400000e0000 */
[----:B------:R-:W-:Y:S02]  /*5d30*/  ISETP.NE.U32.AND P4, PT, R78, RZ, PT ;  /* 0x000000ff4e00720c */ /* 0x000fe40003f85070 */
[----:B------:R-:W-:Y:S02]  /*5d40*/  ISETP.NE.U32.AND P2, PT, RZ, UR54, PT ;  /* 0x00000036ff007c0c */ /* 0x000fe4000bf45070 */
[----:B------:R-:W-:Y:S02]  /*5d50*/  ISETP.NE.AND.EX P4, PT, R79, RZ, PT, P4 ;  /* 0x000000ff4f00720c */ /* 0x000fe40003f85340 */
[----:B------:R-:W-:Y:S01]  /*5d60*/  ISETP.NE.AND.EX P2, PT, RZ, UR55, PT, P2 ;  /* 0x00000037ff007c0c */ /* 0x000fe2000bf45320 */
[----:B------:R-:W-:Y:S02]  /*5d70*/  UISETP.NE.AND UP2, UPT, UR6, URZ, UPT ;  /* 0x000000ff0600728c */ /* 0x000fe4000bf45270 */
[----:B------:R-:W-:Y:S04]  /*5d80*/  UISETP.NE.U32.AND UP0, UPT, UR5, URZ, UPT ;  /* 0x000000ff0500728c */ /* 0x000fe8000bf05070 */
[----:B------:R-:W-:Y:S01]  /*5d90*/  UISETP.NE.AND.EX UP1, UPT, UR4, URZ, UPT, UP0 ;  /* 0x000000ff0400728c */ /* 0x000fe2000bf25300 */
[----:B------:R-:W-:Y:S01]  /*5da0*/  PLOP3.LUT P1, PT, PT, PT, UP2, 0x80, 0x8 ;  /* 0x000000000008781c */ /* 0x000fe20003f2f028 */
[----:B------:R-:W-:Y:S03]  /*5db0*/  UPLOP3.LUT UP0, UPT, UPT, UPT, UPT, 0x40, 0x4 ;  /* 0x000000000004789c */ /* 0x000fe60003f0e870 */
[----:B------:R-:W-:Y:S06]  /*5dc0*/  @UP2 UPLOP3.LUT UP0, UPT, UPT, UPT, UP1, 0x80, 0x8 ;  /* 0x000000000008289c */ /* 0x000fec0003f0f010 */
[----:B------:R-:W-:Y:S01]  /*5dd0*/  PLOP3.LUT P0, PT, PT, PT, UP0, 0x80, 0x8 ;  /* 0x000000000008781c */ /* 0x000fe20003f0f008 */
[----:B------:R-:W-:Y:S01]  /*5de0*/  @!UPT UIADD3 URZ, UPT, UPT, URZ, URZ, URZ ;  /* 0x000000fffffff290 */ /* 0x000fe2000fffe0ff */
[----:B------:R-:W-:Y:S11]  /*5df0*/  BRA.U !UP1, `(.L_x_94) ;  /* 0x0000000109407547 */ /* 0x000ff6000b800000 */
[----:B------:R-:W-:Y:S01]  /*5e00*/  UISETP.NE.U32.AND UP0, UPT, UR54, URZ, UPT ;  /* 0x000000ff3600728c */ /* 0x000fe2000bf05070 */
[----:B------:R-:W-:Y:S01]  /*5e10*/  R2UR UR6, R97 ;  /* 0x00000000610672ca */ /* 0x000fe200000e0000 */
[----:B------:R-:W2:Y:S01]  /*5e20*/  LDCU.64 UR8, c[0x0][0x358] ;  /* 0x00006b00ff0877ac */ /* 0x000ea20008000a00 */
[----:B------:R-:W-:Y:S02]  /*5e30*/  HFMA2 R80, -RZ, RZ, 0, 5.9604644775390625e-08 ;  /* 0x00000001ff507431 */ /* 0x000fe400000001ff */
[----:B-1----:R-:W-:Y:S01]  /*5e40*/  IMAD.MOV.U32 R0, RZ, RZ, 0x1 ;  /* 0x00000001ff007424 */ /* 0x002fe200078e00ff */
[----:B------:R-:W-:Y:S06]  /*5e50*/  UISETP.NE.AND.EX UP0, UPT, UR55, URZ, UPT, UP0 ;  /* 0x000000ff3700728c */ /* 0x000fec000bf05300 */
[----:B------:R-:W-:Y:S05]  /*5e60*/  PLOP3.LUT P3, PT, PT, PT, UP0, 0x80, 0x8 ;  /* 0x000000000008781c */ /* 0x000fea0003f6f008 */
[----:B------:R-:W1:Y:S01]  /*5e70*/  @UP0 LDCU.64 UR4, c[0x0][0x888] ;  /* 0x00011100ff0407ac */ /* 0x000e620008000a00 */
[----:B------:R-:W-:Y:S07]  /*5e80*/  @UP0 UIMAD UR6, UR36, UR6, URZ ;  /* 0x00000006240602a4 */ /* 0x000fee000f8e02ff */
[----:B------:R-:W-:Y:S01]  /*5e90*/  @!P3 PRMT R80, R0, 0x7610, R80 ;  /* 0x000076100050b816 */ /* 0x000fe20000000050 */
[----:B-1----:R-:W-:Y:S06]  /*5ea0*/  @UP0 UIMAD.WIDE UR4, UR6, 0x4, UR4 ;  /* 0x00000004060408a5 */ /* 0x002fec000f8e0204 */
[----:B------:R-:W-:Y:S02]  /*5eb0*/  IMAD.U32 R2, RZ, RZ, UR4 ;  /* 0x00000004ff027e24 */ /* 0x000fe4000f8e00ff */
[----:B------:R-:W-:Y:S03]  /*5ec0*/  IMAD.U32 R3, RZ, RZ, UR5 ;  /* 0x00000005ff037e24 */ /* 0x000fe6000f8e00ff */
[----:B------:R-:W1:Y:S02]  /*5ed0*/  @!UP0 LDCU UR4, c[0x0][0x880] ;  /* 0x00011000ff0487ac */ /* 0x000e640008000800 */
[----:B--2--5:R2:W5:Y:S02]  /*5ee0*/  @P3 LDG.E R41, desc[UR8][R2.64] ;  /* 0x0000000802293981 */ /* 0x024564000c1e1900 */
[----:B-12---:R-:W-:Y:S02]  /*5ef0*/  @!P3 MOV R41, UR4 ;  /* 0x000000040029bc02 */ /* 0x006fe40008000f00 */
.L_x_94:
[----:B------:R-:W-:Y:S05]  /*5f00*/  @!P4 BRA `(.L_x_95) ;  /* 0x000000000024c947 */ /* 0x000fea0003800000 */
[----:B------:R-:W-:Y:S01]  /*5f10*/  ISETP.NE.U32.AND P3, PT, R76, RZ, PT ;  /* 0x000000ff4c00720c */ /* 0x000fe20003f65070 */
[----:B------:R-:W2:Y:S03]  /*5f20*/  LDCU.64 UR4, c[0x0][0x358] ;  /* 0x00006b00ff0477ac */ /* 0x000ea60008000a00 */
[----:B------:R-:W-:Y:S11]  /*5f30*/  ISETP.NE.AND.EX P3, PT, R77, RZ, PT, P3 ;  /* 0x000000ff4d00720c */ /* 0x000ff60003f65330 */
[----:B------:R-:W-:Y:S02]  /*5f40*/  @!UPT UIADD3 URZ, UPT, UPT, URZ, URZ, URZ ;  /* 0x000000fffffff290 */ /* 0x000fe4000fffe0ff */
[----:B------:R-:W3:Y:S01]  /*5f50*/  @P3 LDC.64 R2, c[0x0][0x8a8] ;  /* 0x00022a00ff023b82 */ /* 0x000ee20000000a00 */
[----:B-1----:R-:W-:Y:S04]  /*5f60*/  @P3 IMAD R0, R78, UR36, RZ ;  /* 0x000000244e003c24 */ /* 0x002fe8000f8e02ff */
[----:B---3--:R-:W-:Y:S05]  /*5f70*/  @P3 IMAD.WIDE R2, R0, 0x4, R2 ;  /* 0x0000000400023825 */ /* 0x008fea00078e0202 */
[----:B--2--5:R2:W5:Y:S02]  /*5f80*/  @P3 LDG.E R38, desc[UR4][R2.64] ;  /* 0x0000000402263981 */ /* 0x024564000c1e1900 */
[----:B--2---:R-:W3:Y:S02]  /*5f90*/  @!P3 LDC R38, c[0x0][0x8a0] ;  /* 0x00022800ff26bb82 */ /* 0x004ee40000000800 */
.L_x_95:
[----:B-----5:R-:W-:Y:S01]  /*5fa0*/  FSETP.NEU.AND P3, PT, R41, RZ, PT ;  /* 0x000000ff2900720b */ /* 0x020fe20003f6d000 */
[----:B------:R-:W-:Y:S01]  /*5fb0*/  BSSY B1, `(.L_x_96) ;  /* 0x0000039000017945 */ /* 0x000fe20003800000 */
[----:B------:R-:W-:Y:S01]  /*5fc0*/  SEL R3, RZ, 0xffffffff, P2 ;  /* 0xffffffffff037807 */ /* 0x000fe20001000000 */
[----:B------:R-:W-:Y:S01]  /*5fd0*/  IMAD.MOV.U32 R47, RZ, RZ, 0x1 ;  /* 0x00000001ff2f7424 */ /* 0x000fe200078e00ff */
[----:B------:R-:W-:Y:S01]  /*5fe0*/  @P1 LOP3.LUT P2, RZ, R80, 0xff, RZ, 0xc0, !PT ;  /* 0x000000ff50ff1812 */ /* 0x000fe2000784c0ff */
[----:B------:R-:W-:Y:S01]  /*5ff0*/  IMAD R39, R36, 0x80, R37 ;  /* 0x0000008024277824 */ /* 0x000fe200078e0225 */
[----:B------:R-:W-:Y:S01]  /*6000*/  @P1 SEL R2, RZ, 0xffffffff, P3 ;  /* 0xffffffffff021807 */ /* 0x000fe20001800000 */
[----:B------:R-:W-:Y:S01]  /*6010*/  IMAD R87, R94, -0x10, R92 ;  /* 0xfffffff05e577824 */ /* 0x000fe200078e025c */
[----:B------:R-:W-:Y:S01]  /*6020*/  LOP3.LUT R90, R90, 0x1, RZ, 0x3c, !PT ;  /* 0x000000015a5a7812 */ /* 0x000fe200078e3cff */
[----:B------:R-:W-:Y:S01]  /*6030*/  IMAD.MOV.U32 R46, RZ, RZ, RZ ;  /* 0x000000ffff2e7224 */ /* 0x000fe200078e00ff */
[----:B------:R-:W-:Y:S02]  /*6040*/  @P0 SEL R2, R3, R2, !P2 ;  /* 0x0000000203020207 */ /* 0x000fe40005000000 */
[----:B------:R-:W-:Y:S02]  /*6050*/  CS2R R74, SRZ ;  /* 0x00000000004a7805 */ /* 0x000fe4000001ff00 */
[----:B------:R-:W-:Y:S02]  /*6060*/  LEA R99, R36, UR44, 0x3 ;  /* 0x0000002c24637c11 */ /* 0x000fe4000f8e18ff */
[----:B------:R-:W-:Y:S02]  /*6070*/  CS2R R72, SRZ ;  /* 0x0000000000487805 */ /* 0x000fe4000001ff00 */
[----:B------:R-:W-:Y:S02]  /*6080*/  @P1 LOP3.LUT R2, R2, 0x1, RZ, 0xc0, !PT ;  /* 0x0000000102021812 */ /* 0x000fe400078ec0ff */
[----:B------:R-:W-:Y:S02]  /*6090*/  CS2R R66, SRZ ;  /* 0x0000000000427805 */ /* 0x000fe4000001ff00 */
[----:B-1----:R-:W-:Y:S02]  /*60a0*/  SHF.L.U32 R0, R89, 0x1f, RZ ;  /* 0x0000001f59007819 */ /* 0x002fe400000006ff */
[----:B------:R-:W-:Y:S02]  /*60b0*/  CS2R R64, SRZ ;  /* 0x0000000000407805 */ /* 0x000fe4000001ff00 */
[----:B------:R-:W-:Y:S02]  /*60c0*/  ISETP.NE.U32.OR P5, PT, R2, 0x1, !P1 ;  /* 0x000000010200780c */ /* 0x000fe40004fa5470 */
[----:B------:R-:W-:Y:S02]  /*60d0*/  CS2R R58, SRZ ;  /* 0x00000000003a7805 */ /* 0x000fe4000001ff00 */
[----:B------:R-:W-:Y:S02]  /*60e0*/  PLOP3.LUT P2, PT, PT, PT, UP1, 0x80, 0x8 ;  /* 0x000000000008781c */ /* 0x000fe40003f4f018 */
[----:B------:R-:W-:Y:S02]  /*60f0*/  CS2R R56, SRZ ;  /* 0x0000000000387805 */ /* 0x000fe4000001ff00 */
[----:B------:R-:W-:Y:S02]  /*6100*/  LOP3.LUT P4, R85, R80, 0xff, RZ, 0xc0, !PT ;  /* 0x000000ff50557812 */ /* 0x000fe4000788c0ff */
[----:B------:R-:W-:Y:S02]  /*6110*/  CS2R R50, SRZ ;  /* 0x0000000000327805 */ /* 0x000fe4000001ff00 */
[----:B------:R-:W-:Y:S02]  /*6120*/  SEL R2, RZ, 0xffffffff, P3 ;  /* 0xffffffffff027807 */ /* 0x000fe40001800000 */
[----:B------:R-:W-:Y:S02]  /*6130*/  CS2R R48, SRZ ;  /* 0x0000000000307805 */ /* 0x000fe4000001ff00 */
[----:B------:R-:W-:Y:S02]  /*6140*/  P2R R98, PR, RZ, 0x20 ;  /* 0x00000020ff627803 */ /* 0x000fe40000000000 */
[----:B------:R-:W-:Y:S02]  /*6150*/  @P5 SHF.L.U32 R4, R90, 0x1f, RZ ;  /* 0x0000001f5a045819 */ /* 0x000fe400000006ff */
[----:B------:R-:W-:Y:S02]  /*6160*/  @P2 SEL R2, R3, R2, !P4 ;  /* 0x0000000203022207 */ /* 0x000fe40006000000 */
[----:B------:R-:W1:Y:S02]  /*6170*/  @P5 SYNCS.PHASECHK.TRANS64.TRYWAIT P1, [UR44+0x30], R4 ;  /* 0x00003004ff0055a7 */ /* 0x000e64000802112c */
[----:B------:R-:W-:Y:S04]  /*6180*/  LOP3.LUT R2, R2, 0x1, RZ, 0xc0, !PT ;  /* 0x0000000102027812 */ /* 0x000fe800078ec0ff */
[----:B------:R-:W-:Y:S04]  /*6190*/  ISETP.NE.U32.AND P2, PT, R2, 0x1, PT ;  /* 0x000000010200780c */ /* 0x000fe80003f45070 */
[----:B------:R-:W-:Y:S01]  /*61a0*/  P2R R60, PR, RZ, 0x4 ;  /* 0x00000004ff3c7803 */ /* 0x000fe20000000000 */
[----:B------:R2:W4:Y:S01]  /*61b0*/  SYNCS.PHASECHK.TRANS64.TRYWAIT P0, [R99+URZ+0xa0], R0 ;  /* 0x0000a000630075a7 */ /* 0x00052200080011ff */
[----:B-1----:R-:W-:Y:S01]  /*61c0*/  @P5 SEL R47, RZ, 0x1, !P1 ;  /* 0x00000001ff2f5807 */ /* 0x002fe20004800000 */
[----:B--2---:R-:W-:Y:S06]  /*61d0*/  @!P5 BRA `(.L_x_97) ;  /* 0x000000000058d947 */ /* 0x004fec0003800000 */
[----:B------:R-:W-:Y:S01]  /*61e0*/  IMAD.MOV.U32 R75, RZ, RZ, RZ ;  /* 0x000000ffff4b7224 */ /* 0x000fe200078e00ff */
[----:B------:R-:W-:Y:S01]  /*61f0*/  ISETP.NE.AND P1, PT, R47, RZ, PT ;  /* 0x000000ff2f00720c */ /* 0x000fe20003f25270 */
[----:B------:R-:W-:Y:S01]  /*6200*/  BSSY B0, `(.L_x_98) ;  /* 0x000000c000007945 */ /* 0x000fe20003800000 */
[----:B------:R-:W-:Y:S02]  /*6210*/  CS2R R50, SRZ ;  /* 0x0000000000327805 */ /* 0x000fe4000001ff00 */
[----:B------:R-:W-:Y:S02]  /*6220*/  CS2R R48, SRZ ;  /* 0x0000000000307805 */ /* 0x000fe4000001ff00 */
[----:B------:R-:W-:Y:S02]  /*6230*/  CS2R R58, SRZ ;  /* 0x00000000003a7805 */ /* 0x000fe4000001ff00 */
[----:B------:R-:W-:Y:S02]  /*6240*/  CS2R R56, SRZ ;  /* 0x0000000000387805 */ /* 0x000fe4000001ff00 */
[----:B------:R-:W-:Y:S02]  /*6250*/  CS2R R66, SRZ ;  /* 0x0000000000427805 */ /* 0x000fe4000001ff00 */
[----:B------:R-:W-:Y:S02]  /*6260*/  CS2R R64, SRZ ;  /* 0x0000000000407805 */ /* 0x000fe4000001ff00 */
[----:B------:R-:W-:Y:S01]  /*6270*/  CS2R R72, SRZ ;  /* 0x0000000000487805 */ /* 0x000fe2000001ff00 */
[----:B------:R-:W-:Y:S06]  /*6280*/  @P1 BRA `(.L_x_99) ;  /* 0x00000000000c1947 */ /* 0x000fec0003800000 */
[----:B------:R-:W-:Y:S04]  /*6290*/  SHF.L.U32 R3, R90, 0x1f, RZ ;  /* 0x0000001f5a037819 */ /* 0x000fe800000006ff */
[----:B------:R-:W1:Y:S02]  /*62a0*/  SYNCS.PHASECHK.TRANS64.TRYWAIT P1, [UR44+0x30], R3 ;  /* 0x00003003ff0075a7 */ /* 0x000e64000802112c */
[----:B-1----:R-:W-:Y:S05]  /*62b0*/  @!P1 BRA `(.L_x_100) ;  /* 0x0000003c00609947 */ /* 0x002fea0003800000 */
.L_x_99:
[----:B------:R-:W-:Y:S05]  /*62c0*/  BSYNC B0 ;  /* 0x0000000000007941 */ /* 0x000fea0003800000 */
.L_x_98:
[----:B------:R-:W-:Y:S01]  /*62d0*/  ISETP.NE.AND P1, PT, R60, RZ, PT ;  /* 0x000000ff3c00720c */ /* 0x000fe20003f25270 */
[----:B------:R-:W-:Y:S11]  /*62e0*/  HFMA2 R46, -RZ, RZ, 0, 5.9604644775390625e-08 ;  /* 0x00000001ff2e7431 */ /* 0x000ff600000001ff */
[----:B------:R-:W-:Y:S01]  /*62f0*/  @!UPT UIADD3 URZ, UPT, UPT, URZ, URZ, URZ ;  /* 0x000000fffffff290 */ /* 0x000fe2000fffe0ff */
[----:B------:R2:W1:Y:S04]  /*6300*/  @P1 LDS.128 R48, [R93] ;  /* 0x000000005d301984 */ /* 0x0004680000000c00 */
[----:B------:R2:W1:Y:S04]  /*6310*/  @P1 LDS.128 R56, [R92+0x10] ;  /* 0x000010005c381984 */ /* 0x0004680000000c00 */
[----:B------:R2:W1:Y:S04]  /*6320*/  @P1 LDS.128 R64, [R91+0x20] ;  /* 0x000020005b401984 */ /* 0x0004680000000c00 */
[----:B------:R2:W1:Y:S02]  /*6330*/  @P1 LDS.128 R72, [R87+0x30] ;  /* 0x0000300057481984 */ /* 0x0004640000000c00 */
.L_x_97:
[----:B------:R-:W-:Y:S05]  /*6340*/  BSYNC B1 ;  /* 0x0000000000017941 */ /* 0x000fea0003800000 */
.L_x_96:
[----:B-1----:R-:W-:Y:S04]  /*6350*/  SHF.R.U32.HI R2, RZ, 0x15, R39 ;  /* 0x00000015ff027819 */ /* 0x002fe80000011627 */
[----:B------:R-:W-:Y:S01]  /*6360*/  LOP3.LUT P1, RZ, R2, 0x3, R81, 0x48, !PT ;  /* 0x0000000302ff7812 */ /* 0x000fe20007824851 */
[----:B------:R-:W-:Y:S01]  /*6370*/  @!UPT UIADD3 URZ, UPT, UPT, URZ, URZ, URZ ;  /* 0x000000fffffff290 */ /* 0x000fe2000fffe0ff */
[----:B----4-:R-:W-:Y:S11]  /*6380*/  @P0 BRA `(.L_x_101) ;  /* 0x0000000000080947 */ /* 0x010ff60003800000 */
[----:B------:R-:W1:Y:S02]  /*6390*/  SYNCS.PHASECHK.TRANS64.TRYWAIT P0, [R99+URZ+0xa0], R0 ;  /* 0x0000a000630075a7 */ /* 0x000e6400080011ff */
[----:B-1----:R-:W-:Y:S05]  /*63a0*/  @!P0 BRA `(.L_x_102) ;  /* 0x0000003c003c8947 */ /* 0x002fea0003800000 */
.L_x_101:
[----:B------:R-:W-:Y:S05]  /*63b0*/  @!P1 BRA `(.L_x_103) ;  /* 0x0000000000409947 */ /* 0x000fea0003800000 */
[----:B------:R-:W4:Y:S01]  /*63c0*/  LDCU.64 UR8, c[0x4][0x70] ;  /* 0x01000e00ff0877ac */ /* 0x000f220008000a00 */
[----:B------:R-:W-:Y:S01]  /*63d0*/  MOV R3, 0x0 ;  /* 0x0000000000037802 */ /* 0x000fe20000000f00 */
[----:B------:R-:W-:Y:S02]  /*63e0*/  HFMA2 R12, -RZ, RZ, 0, 5.9604644775390625e-08 ;  /* 0x00000001ff0c7431 */ /* 0x000fe400000001ff */
[----:B------:R-:W-:Y:S02]  /*63f0*/  IMAD.MOV.U32 R8, RZ, RZ, 0x192 ;  /* 0x00000192ff087424 */ /* 0x000fe400078e00ff */
[----:B------:R-:W-:Y:S01]  /*6400*/  IMAD.MOV.U32 R13, RZ, RZ, RZ ;  /* 0x000000ffff0d7224 */ /* 0x000fe200078e00ff */
[----:B------:R-:W5:Y:S01]  /*6410*/  LDCU.64 UR6, c[0x4][0x78] ;  /* 0x01000f00ff0677ac */ /* 0x000f620008000a00 */
[----:B------:R-:W1:Y:S01]  /*6420*/  LDC.64 R2, c[0x4][R3] ;  /* 0x0100000003027b82 */ /* 0x000e620000000a00 */
[----:B------:R-:W2:Y:S01]  /*6430*/  LDCU.64 UR4, c[0x4][0x10] ;  /* 0x01000200ff0477ac */ /* 0x000ea20008000a00 */
[----:B----4-:R-:W-:Y:S01]  /*6440*/  MOV R5, UR9 ;  /* 0x0000000900057c02 */ /* 0x010fe20008000f00 */
[----:B------:R-:W-:Y:S01]  /*6450*/  IMAD.U32 R4, RZ, RZ, UR8 ;  /* 0x00000008ff047e24 */ /* 0x000fe2000f8e00ff */
[----:B-----5:R-:W-:Y:S01]  /*6460*/  MOV R7, UR7 ;  /* 0x0000000700077c02 */ /* 0x020fe20008000f00 */
[----:B------:R-:W-:Y:S01]  /*6470*/  IMAD.U32 R6, RZ, RZ, UR6 ;  /* 0x00000006ff067e24 */ /* 0x000fe2000f8e00ff */
[----:B--2---:R-:W-:Y:S01]  /*6480*/  MOV R11, UR5 ;  /* 0x00000005000b7c02 */ /* 0x004fe20008000f00 */
[----:B------:R-:W-:Y:S02]  /*6490*/  IMAD.U32 R10, RZ, RZ, UR4 ;  /* 0x00000004ff0a7e24 */ /* 0x000fe4000f8e00ff */
[----:B------:R-:W-:Y:S07]  /*64a0*/  LEPC R20, `(.L_x_103) ;  /* 0x000000001014794e */ /* 0x000fee0000000000 */
[----:B-1-3--:R-:W-:Y:S05]  /*64b0*/  CALL.ABS.NOINC R2 ;  /* 0x0000000002007343 */ /* 0x00afea0003c00000 */
.L_x_103:
[C---:B------:R-:W-:Y:S01]  /*64c0*/  SHF.L.U32 R40, R48.reuse, 0x10, RZ ;  /* 0x0000001030287819 */ /* 0x040fe200000006ff */
[----:B------:R-:W-:Y:S05]  /*64d0*/  WARPSYNC.ALL ;  /* 0x0000000000007948 */ /* 0x000fea0003800000 */
[----:B------:R-:W-:Y:S01]  /*64e0*/  R2UR UR4, R39 ;  /* 0x00000000270472ca */ /* 0x000fe200000e0000 */
[----:B------:R-:W-:Y:S01]  /*64f0*/  BSSY.RECONVERGENT B0, `(.L_x_104) ;  /* 0x0000088000007945 */ /* 0x000fe20003800200 */
[----:B------:R-:W-:Y:S02]  /*6500*/  LOP3.LUT R43, R48, 0xffff0000, RZ, 0xc0, !PT ;  /* 0xffff0000302b7812 */ /* 0x000fe400078ec0ff */
[----:B------:R-:W-:Y:S02]  /*6510*/  SHF.L.U32 R42, R49, 0x10, RZ ;  /* 0x00000010312a7819 */ /* 0x000fe400000006ff */
[----:B------:R-:W-:Y:S02]  /*6520*/  SHF.L.U32 R45, R51, 0x10, RZ ;  /* 0x00000010332d7819 */ /* 0x000fe400000006ff */
[----:B------:R-:W-:Y:S02]  /*6530*/  LOP3.LUT R44, R75, 0xffff0000, RZ, 0xc0, !PT ;  /* 0xffff00004b2c7812 */ /* 0x000fe400078ec0ff */
[----:B------:R-:W-:Y:S03]  /*6540*/  ISETP.NE.AND P0, PT, R95, RZ, PT ;  /* 0x000000ff5f00720c */ /* 0x000fe60003f05270 */
[----:B------:R-:W1:Y:S02]  /*6550*/  LDTM.x32 R4, tmem[UR4] ;  /* 0x00000004000479ee */ /* 0x000e6400082c0000 */
[C---:B-1-3--:R-:W-:Y:S01]  /*6560*/  FMUL R0, R38.reuse, R4 ;  /* 0x0000000426007220 */ /* 0x04afe20000400000 */
[C---:B------:R-:W-:Y:S01]  /*6570*/  FMUL R2, R38.reuse, R5 ;  /* 0x0000000526027220 */ /* 0x040fe20000400000 */
[C---:B------:R-:W-:Y:S01]  /*6580*/  FMUL R3, R38.reuse, R6 ;  /* 0x0000000626037220 */ /* 0x040fe20000400000 */
[----:B------:R-:W-:Y:S01]  /*6590*/  FMUL R7, R38, R7 ;  /* 0x0000000726077220 */ /* 0x000fe20000400000 */
[----:B------:R-:W-:Y:S01]  /*65a0*/  FFMA R0, R41, R40, R0 ;  /* 0x0000002829007223 */ /* 0x000fe20000000000 */
[----:B------:R-:W-:Y:S01]  /*65b0*/  LOP3.LUT R40, R49, 0xffff0000, RZ, 0xc0, !PT ;  /* 0xffff000031287812 */ /* 0x000fe200078ec0ff */
[C---:B------:R-:W-:Y:S01]  /*65c0*/  FFMA R2, R41.reuse, R43, R2 ;  /* 0x0000002b29027223 */ /* 0x040fe20000000002 */
[C---:B------:R-:W-:Y:S01]  /*65d0*/  SHF.L.U32 R43, R50.reuse, 0x10, RZ ;  /* 0x00000010322b7819 */ /* 0x040fe200000006ff */
[C---:B------:R-:W-:Y:S01]  /*65e0*/  FFMA R3, R41.reuse, R42, R3 ;  /* 0x0000002a29037223 */ /* 0x040fe20000000003 */
[----:B------:R-:W-:Y:S01]  /*65f0*/  LOP3.LUT R42, R50, 0xffff0000, RZ, 0xc0, !PT ;  /* 0xffff0000322a7812 */ /* 0x000fe200078ec0ff */
[----:B------:R-:W-:Y:S01]  /*6600*/  FMUL R4, R38, R8 ;  /* 0x0000000826047220 */ /* 0x000fe20000400000 */
[----:B------:R-:W-:Y:S01]  /*6610*/  F2FP.BF16.F32.PACK_AB R52, R2, R0 ;  /* 0x000000000234723e */ /* 0x000fe200000010ff */
[----:B------:R-:W-:Y:S01]  /*6620*/  FFMA R7, R41, R40, R7 ;  /* 0x0000002829077223 */ /* 0x000fe20000000007 */
[----:B------:R-:W-:Y:S01]  /*6630*/  LOP3.LUT R40, R51, 0xffff0000, RZ, 0xc0, !PT ;  /* 0xffff000033287812 */ /* 0x000fe200078ec0ff */
[C---:B------:R-:W-:Y:S01]  /*6640*/  FMUL R5, R38.reuse, R9 ;  /* 0x0000000926057220 */ /* 0x040fe20000400000 */
[C---:B------:R-:W-:Y:S01]  /*6650*/  FMUL R6, R38.reuse, R10 ;  /* 0x0000000a26067220 */ /* 0x040fe20000400000 */
[----:B------:R-:W-:Y:S01]  /*6660*/  FMUL R11, R38, R11 ;  /* 0x0000000b260b7220 */ /* 0x000fe20000400000 */
[----:B------:R-:W-:Y:S01]  /*6670*/  F2FP.BF16.F32.PACK_AB R53, R7, R3 ;  /* 0x000000030735723e */ /* 0x000fe200000010ff */
[C---:B------:R-:W-:Y:S01]  /*6680*/  FFMA R4, R41.reuse, R43, R4 ;  /* 0x0000002b29047223 */ /* 0x040fe20000000004 */
[C---:B------:R-:W-:Y:S01]  /*6690*/  SHF.L.U32 R43, R56.reuse, 0x10, RZ ;  /* 0x00000010382b7819 */ /* 0x040fe200000006ff */
[----:B------:R-:W-:Y:S01]  /*66a0*/  FFMA R5, R41, R42, R5 ;  /* 0x0000002a29057223 */ /* 0x000fe20000000005 */
[----:B------:R-:W-:Y:S01]  /*66b0*/  LOP3.LUT R42, R57, 0xffff0000, RZ, 0xc0, !PT ;  /* 0xffff0000392a7812 */ /* 0x000fe200078ec0ff */
[----:B------:R-:W-:Y:S01]  /*66c0*/  FFMA R6, R41, R45, R6 ;  /* 0x0000002d29067223 */ /* 0x000fe20000000006 */
[----:B------:R-:W-:Y:S01]  /*66d0*/  SHF.L.U32 R45, R57, 0x10, RZ ;  /* 0x00000010392d7819 */ /* 0x000fe200000006ff */
[----:B------:R-:W-:Y:S01]  /*66e0*/  FFMA R11, R41, R40, R11 ;  /* 0x00000028290b7223 */ /* 0x000fe2000000000b */
[----:B------:R-:W-:Y:S01]  /*66f0*/  LOP3.LUT R40, R56, 0xffff0000, RZ, 0xc0, !PT ;  /* 0xffff000038287812 */ /* 0x000fe200078ec0ff */
[C---:B------:R-:W-:Y:S01]  /*6700*/  FMUL R8, R38.reuse, R12 ;  /* 0x0000000c26087220 */ /* 0x040fe20000400000 */
[----:B------:R-:W-:Y:S01]  /*6710*/  F2FP.BF16.F32.PACK_AB R54, R5, R4 ;  /* 0x000000040536723e */ /* 0x000fe200000010ff */
[C---:B------:R-:W-:Y:S01]  /*6720*/  FMUL R9, R38.reuse, R13 ;  /* 0x0000000d26097220 */ /* 0x040fe20000400000 */
[----:B------:R-:W-:Y:S01]  /*6730*/  F2FP.BF16.F32.PACK_AB R55, R11, R6 ;  /* 0x000000060b37723e */ /* 0x000fe200000010ff */
[C---:B------:R-:W-:Y:S01]  /*6740*/  FMUL R10, R38.reuse, R14 ;  /* 0x0000000e260a7220 */ /* 0x040fe20000400000 */
[----:B------:R-:W-:Y:S01]  /*6750*/  FMUL R15, R38, R15 ;  /* 0x0000000f260f7220 */ /* 0x000fe20000400000 */
[----:B------:R-:W-:Y:S01]  /*6760*/  FFMA R8, R41, R43, R8 ;  /* 0x0000002b29087223 */ /* 0x000fe20000000008 */
[----:B------:R-:W-:Y:S01]  /*6770*/  SHF.L.U32 R43, R59, 0x10, RZ ;  /* 0x000000103b2b7819 */ /* 0x000fe200000006ff */
[C---:B------:R-:W-:Y:S01]  /*6780*/  FFMA R9, R41.reuse, R40, R9 ;  /* 0x0000002829097223 */ /* 0x040fe20000000009 */
[C---:B------:R-:W-:Y:S01]  /*6790*/  SHF.L.U32 R40, R58.reuse, 0x10, RZ ;  /* 0x000000103a287819 */ /* 0x040fe200000006ff */
        /* <DEDUP_REMOVED lines=8> */
[----:B------:R-:W-:Y:S01]  /*6820*/  FMUL R14, R38, R18 ;  /* 0x00000012260e7220 */ /* 0x000fe20000400000 */
[----:B------:R-:W-:Y:S01]  /*6830*/  FFMA R12, R41, R40, R12 ;  /* 0x00000028290c7223 */ /* 0x000fe2000000000c */
[----:B------:R-:W-:Y:S01]  /*6840*/  LOP3.LUT R40, R59, 0xffff0000, RZ, 0xc0, !PT ;  /* 0xffff00003b287812 */ /* 0x000fe200078ec0ff */
[C---:B------:R-:W-:Y:S01]  /*6850*/  FFMA R13, R41.reuse, R42, R13 ;  /* 0x0000002a290d7223 */ /* 0x040fe2000000000d */
[----:B------:R-:W-:Y:S01]  /*6860*/  LOP3.LUT R42, R64, 0xffff0000, RZ, 0xc0, !PT ;  /* 0xffff0000402a7812 */ /* 0x000fe200078ec0ff */
[----:B------:R-:W-:Y:S01]  /*6870*/  FMUL R19, R38, R19 ;  /* 0x0000001326137220 */ /* 0x000fe20000400000 */
[----:B------:R-:W-:Y:S01]  /*6880*/  FFMA R14, R41, R43, R14 ;  /* 0x0000002b290e7223 */ /* 0x000fe2000000000e */
[----:B------:R-:W-:Y:S01]  /*6890*/  SHF.L.U32 R43, R64, 0x10, RZ ;  /* 0x00000010402b7819 */ /* 0x000fe200000006ff */
[----:B------:R1:W-:Y:S01]  /*68a0*/  STS.128 [R93], R52 ;  /* 0x000000345d007388 */ /* 0x0003e20000000c00 */
[----:B------:R-:W-:Y:S01]  /*68b0*/  F2FP.BF16.F32.PACK_AB R70, R13, R12 ;  /* 0x0000000c0d46723e */ /* 0x000fe200000010ff */
[C---:B------:R-:W-:Y:S01]  /*68c0*/  FMUL R16, R38.reuse, R20 ;  /* 0x0000001426107220 */ /* 0x040fe20000400000 */
        /* <DEDUP_REMOVED lines=8> */
[C---:B------:R-:W-:Y:S01]  /*6950*/  FFMA R17, R41.reuse, R42, R17 ;  /* 0x0000002a29117223 */ /* 0x040fe20000000011 */
[----:B------:R-:W-:Y:S01]  /*6960*/  FFMA R18, R41, R45, R18 ;  /* 0x0000002d29127223 */ /* 0x000fe20000000012 */
[----:B------:R1:W-:Y:S01]  /*6970*/  STS.128 [R92+0x10], R68 ;  /* 0x000010445c007388 */ /* 0x0003e20000000c00 */
[----:B------:R-:W-:Y:S01]  /*6980*/  SHF.L.U32 R45, R67, 0x10, RZ ;  /* 0x00000010432d7819 */ /* 0x000fe200000006ff */
[----:B------:R-:W-:Y:S01]  /*6990*/  FFMA R23, R41, R40, R23 ;  /* 0x0000002829177223 */ /* 0x000fe20000000017 */
[----:B------:R-:W-:Y:S01]  /*69a0*/  LOP3.LUT R40, R66, 0xffff0000, RZ, 0xc0, !PT ;  /* 0xffff000042287812 */ /* 0x000fe200078ec0ff */
[C---:B------:R-:W-:Y:S01]  /*69b0*/  FMUL R20, R38.reuse, R24 ;  /* 0x0000001826147220 */ /* 0x040fe20000400000 */
[----:B------:R-:W-:Y:S01]  /*69c0*/  LOP3.LUT R42, R67, 0xffff0000, RZ, 0xc0, !PT ;  /* 0xffff0000432a7812 */ /* 0x000fe200078ec0ff */
[C---:B------:R-:W-:Y:S01]  /*69d0*/  FMUL R21, R38.reuse, R25 ;  /* 0x0000001926157220 */ /* 0x040fe20000400000 */
[----:B------:R-:W-:Y:S01]  /*69e0*/  F2FP.BF16.F32.PACK_AB R100, R17, R16 ;  /* 0x000000101164723e */ /* 0x000fe200000010ff */
[C---:B------:R-:W-:Y:S01]  /*69f0*/  FMUL R22, R38.reuse, R26 ;  /* 0x0000001a26167220 */ /* 0x040fe20000400000 */
[----:B------:R-:W-:Y:S01]  /*6a00*/  FMUL R27, R38, R27 ;  /* 0x0000001b261b7220 */ /* 0x000fe20000400000 */
[C---:B------:R-:W-:Y:S01]  /*6a10*/  FFMA R20, R41.reuse, R43, R20 ;  /* 0x0000002b29147223 */ /* 0x040fe20000000014 */
[C---:B------:R-:W-:Y:S01]  /*6a20*/  FFMA R21, R41.reuse, R40, R21 ;  /* 0x0000002829157223 */ /* 0x040fe20000000015 */
[C---:B------:R-:W-:Y:S01]  /*6a30*/  FFMA R22, R41.reuse, R45, R22 ;  /* 0x0000002d29167223 */ /* 0x040fe20000000016 */
[----:B------:R-:W-:Y:S01]  /*6a40*/  FFMA R27, R41, R42, R27 ;  /* 0x0000002a291b7223 */ /* 0x000fe2000000001b */
[----:B------:R-:W-:Y:S01]  /*6a50*/  SHF.L.U32 R40, R72, 0x10, RZ ;  /* 0x0000001048287819 */ /* 0x000fe200000006ff */
[----:B------:R-:W-:Y:S01]  /*6a60*/  FMUL R24, R38, R28 ;  /* 0x0000001c26187220 */ /* 0x000fe20000400000 */
[----:B------:R-:W-:Y:S01]  /*6a70*/  LOP3.LUT R42, R72, 0xffff0000, RZ, 0xc0, !PT ;  /* 0xffff0000482a7812 */ /* 0x000fe200078ec0ff */
[C---:B------:R-:W-:Y:S01]  /*6a80*/  FMUL R25, R38.reuse, R29 ;  /* 0x0000001d26197220 */ /* 0x040fe20000400000 */
[----:B------:R-:W-:Y:S01]  /*6a90*/  SHF.L.U32 R43, R73, 0x10, RZ ;  /* 0x00000010492b7819 */ /* 0x000fe200000006ff */
[C---:B------:R-:W-:Y:S01]  /*6aa0*/  FMUL R26, R38.reuse, R30 ;  /* 0x0000001e261a7220 */ /* 0x040fe20000400000 */
[C---:B------:R-:W-:Y:S01]  /*6ab0*/  FFMA R24, R41.reuse, R40, R24 ;  /* 0x0000002829187223 */ /* 0x040fe20000000018 */
[----:B------:R-:W-:Y:S01]  /*6ac0*/  FFMA R25, R41, R42, R25 ;  /* 0x0000002a29197223 */ /* 0x000fe20000000019 */
[----:B------:R-:W-:Y:S01]  /*6ad0*/  LOP3.LUT R40, R73, 0xffff0000, RZ, 0xc0, !PT ;  /* 0xffff000049287812 */ /* 0x000fe200078ec0ff */
[----:B------:R-:W-:Y:S01]  /*6ae0*/  FFMA R26, R41, R43, R26 ;  /* 0x0000002b291a7223 */ /* 0x000fe2000000001a */
[----:B------:R-:W-:Y:S01]  /*6af0*/  FMUL R31, R38, R31 ;  /* 0x0000001f261f7220 */ /* 0x000fe20000400000 */
[----:B------:R-:W-:Y:S01]  /*6b00*/  SHF.L.U32 R43, R74, 0x10, RZ ;  /* 0x000000104a2b7819 */ /* 0x000fe200000006ff */
[----:B------:R-:W-:Y:S01]  /*6b10*/  FMUL R28, R38, R32 ;  /* 0x00000020261c7220 */ /* 0x000fe20000400000 */
[----:B------:R-:W-:Y:S01]  /*6b20*/  LOP3.LUT R42, R74, 0xffff0000, RZ, 0xc0, !PT ;  /* 0xffff00004a2a7812 */ /* 0x000fe200078ec0ff */
[C---:B------:R-:W-:Y:S01]  /*6b30*/  FMUL R29, R38.reuse, R33 ;  /* 0x00000021261d7220 */ /* 0x040fe20000400000 */
[----:B------:R-:W-:Y:S01]  /*6b40*/  SHF.L.U32 R45, R75, 0x10, RZ ;  /* 0x000000104b2d7819 */ /* 0x000fe200000006ff */
[C---:B------:R-:W-:Y:S01]  /*6b50*/  FMUL R30, R38.reuse, R34 ;  /* 0x00000022261e7220 */ /* 0x040fe20000400000 */
[----:B------:R-:W-:Y:S01]  /*6b60*/  FFMA R31, R41, R40, R31 ;  /* 0x00000028291f7223 */ /* 0x000fe2000000001f */
[----:B------:R-:W-:Y:S01]  /*6b70*/  FMUL R35, R38, R35 ;  /* 0x0000002326237220 */ /* 0x000fe20000400000 */
[----:B------:R-:W-:Y:S01]  /*6b80*/  F2FP.BF16.F32.PACK_AB R101, R23, R18 ;  /* 0x000000121765723e */ /* 0x000fe200000010ff */
[----:B------:R-:W-:Y:S01]  /*6b90*/  FFMA R28, R41, R43, R28 ;  /* 0x0000002b291c7223 */ /* 0x000fe2000000001c */
[----:B------:R-:W-:Y:S01]  /*6ba0*/  F2FP.BF16.F32.PACK_AB R102, R21, R20 ;  /* 0x000000141566723e */ /* 0x000fe200000010ff */
[----:B------:R-:W-:Y:S01]  /*6bb0*/  FFMA R29, R41, R42, R29 ;  /* 0x0000002a291d7223 */ /* 0x000fe2000000001d */
[----:B------:R-:W-:Y:S01]  /*6bc0*/  F2FP.BF16.F32.PACK_AB R103, R27, R22 ;  /* 0x000000161b67723e */ /* 0x000fe200000010ff */
[C---:B------:R-:W-:Y:S01]  /*6bd0*/  FFMA R30, R41.reuse, R45, R30 ;  /* 0x0000002d291e7223 */ /* 0x040fe2000000001e */
[----:B------:R-:W-:Y:S01]  /*6be0*/  FFMA R35, R41, R44, R35 ;  /* 0x0000002c29237223 */ /* 0x000fe20000000023 */
[----:B------:R-:W-:Y:S02]  /*6bf0*/  F2FP.BF16.F32.PACK_AB R104, R25, R24 ;  /* 0x000000181968723e */ /* 0x000fe400000010ff */
[----:B------:R1:W-:Y:S01]  /*6c00*/  STS.128 [R91+0x20], R100 ;  /* 0x000020645b007388 */ /* 0x0003e20000000c00 */
[----:B------:R-:W-:Y:S02]  /*6c10*/  F2FP.BF16.F32.PACK_AB R105, R31, R26 ;  /* 0x0000001a1f69723e */ /* 0x000fe400000010ff */
[----:B------:R-:W-:Y:S02]  /*6c20*/  F2FP.BF16.F32.PACK_AB R106, R29, R28 ;  /* 0x0000001c1d6a723e */ /* 0x000fe400000010ff */
[----:B------:R-:W-:Y:S05]  /*6c30*/  F2FP.BF16.F32.PACK_AB R107, R35, R30 ;  /* 0x0000001e236b723e */ /* 0x000fea00000010ff */
[----:B------:R1:W-:Y:S01]  /*6c40*/  STS.128 [R87+0x30], R104 ;  /* 0x0000306857007388 */ /* 0x0003e20000000c00 */
[----:B------:R-:W-:Y:S01]  /*6c50*/  @!PT LDS RZ, [RZ] ;  /* 0x00000000fffff984 */ /* 0x000fe20000000800 */
[----:B------:R-:W-:Y:S01]  /*6c60*/  @!PT LDS RZ, [RZ] ;  /* 0x00000000fffff984 */ /* 0x000fe20000000800 */
[----:B------:R-:W-:Y:S01]  /*6c70*/  @!PT LDS RZ, [RZ] ;  /* 0x00000000fffff984 */ /* 0x000fe20000000800 */
[----:B------:R-:W-:Y:S01]  /*6c80*/  @!PT LDS RZ, [RZ] ;  /* 0x00000000fffff984 */ /* 0x000fe20000000800 */
[----:B------:R3:W-:Y:S07]  /*6c90*/  MEMBAR.ALL.CTA ;  /* 0x0000000000007992 */ /* 0x0007ee0000008000 */
[----:B---3--:R-:W3:Y:S02]  /*6ca0*/  FENCE.VIEW.ASYNC.S ;  /* 0x00000000000073c6 */ /* 0x008ee40000000000 */
[----:B---3--:R-:W-:Y:S06]  /*6cb0*/  BAR.SYNC.DEFER_BLOCKING 0x1, 0x80 ;  /* 0x0042000000007b1d */ /* 0x008fec0000010000 */
[----:B------:R-:W-:Y:S05]  /*6cc0*/  @P0 BRA `(.L_x_105) ;  /* 0x0000000000280947 */ /* 0x000fea0003800000 */
[----:B------:R-:W3:Y:S01]  /*6cd0*/  LDCU.64 UR6, c[0x0][0x348] ;  /* 0x00006900ff0677ac */ /* 0x000ee20008000a00 */
[----:B------:R-:W-:Y:S01]  /*6ce0*/  UIADD3 UR4, UPT, UPT, UR44, 0x200, URZ ;  /* 0x000002002c047890 */ /* 0x000fe2000fffe0ff */
[----:B------:R-:W-:Y:S05]  /*6cf0*/  UMOV UR51, UR36 ;  /* 0x0000002400337c82 */ /* 0x000fea0008000000 */
[----:B------:R-:W-:Y:S04]  /*6d00*/  MOV R84, UR4 ;  /* 0x0000000400547c02 */ /* 0x000fe80008000f00 */
[----:B------:R-:W-:Y:S01]  /*6d10*/  R2UR UR48, R84 ;  /* 0x00000000543072ca */ /* 0x000fe200000e0000 */
[----:B---3--:R-:W-:Y:S04]  /*6d20*/  UIADD3 UR4, UP0, UPT, UR6, 0x680, URZ ;  /* 0x0000068006047890 */ /* 0x008fe8000ff1e0ff */
[----:B------:R-:W-:Y:S09]  /*6d30*/  UIADD3.X UR5, UPT, UPT, URZ, UR7, URZ, UP0, !UPT ;  /* 0x00000007ff057290 */ /* 0x000ff200087fe4ff */
[----:B------:R3:W-:Y:S01]  /*6d40*/  UTMASTG.3D [UR48], [UR4] ;  /* 0x00000030040073b5 */ /* 0x0007e20008010000 */
[----:B------:R0:W-:Y:S01]  /*6d50*/  UTMACMDFLUSH ;  /* 0x00000000000079b7 */ /* 0x0001e20000000000 */
[----:B---3--:R-:W-:Y:S04]  /*6d60*/  DEPBAR.LE SB0, 0x1 ;  /* 0x000080400000791a */ /* 0x008fe80000000000 */
.L_x_105:
[----:B------:R-:W-:Y:S05]  /*6d70*/  BSYNC.RECONVERGENT B0 ;  /* 0x0000000000007941 */ /* 0x000fea0003800200 */
.L_x_104:
[----:B------:R-:W-:Y:S01]  /*6d80*/  BAR.SYNC.DEFER_BLOCKING 0x1, 0x80 ;  /* 0x0042000000007b1d */ /* 0x000fe20000010000 */
[----:B------:R-:W-:Y:S01]  /*6d90*/  ISETP.NE.AND P1, PT, R98, RZ, PT ;  /* 0x000000ff6200720c */ /* 0x000fe20003f25270 */
[----:B------:R-:W-:Y:S01]  /*6da0*/  UISETP.NE.AND UP0, UPT, UR52, URZ, UPT ;  /* 0x000000ff3400728c */ /* 0x000fe2000bf05270 */
[----:B------:R-:W-:Y:S11]  /*6db0*/  LEA R3, R46, UR44, 0x3 ;  /* 0x0000002c2e037c11 */ /* 0x000ff6000f8e18ff */
[----:B------:R-:W-:Y:S01]  /*6dc0*/  @P1 SHF.L.U32 R2, R90, 0x1f, RZ ;  /* 0x0000001f5a021819 */ /* 0x000fe200000006ff */
[----:B------:R-:W-:Y:S06]  /*6dd0*/  BRA.U !UP0, `(.L_x_106) ;  /* 0x0000000108247547 */ /* 0x000fec000b800000 */
[----:B------:R-:W-:Y:S01]  /*6de0*/  IMAD.U32 R5, RZ, RZ, UR46 ;  /* 0x0000002eff057e24 */ /* 0x000fe2000f8e00ff */
[----:B------:R-:W-:Y:S01]  /*6df0*/  MOV R0, UR47 ;  /* 0x0000002f00007c02 */ /* 0x000fe20008000f00 */
[----:B------:R-:W-:Y:S03]  /*6e00*/  UIADD3 UR4, UPT, UPT, UR46, 0x1, URZ ;  /* 0x000000012e047890 */ /* 0x000fe6000fffe0ff */
[----:B------:R-:W-:Y:S01]  /*6e10*/  @P1 LEA R5, R5, UR44, 0x3 ;  /* 0x0000002c05051c11 */ /* 0x000fe2000f8e18ff */
[----:B------:R-:W-:Y:S04]  /*6e20*/  UISETP.NE.AND UP0, UPT, UR4, 0x4, UPT ;  /* 0x000000040400788c */ /* 0x000fe8000bf05270 */
[----:B------:R-:W-:Y:S01]  /*6e30*/  @P1 VIADD R5, R5, 0x50 ;  /* 0x0000005005051836 */ /* 0x000fe20000000000 */
[----:B------:R-:W-:Y:S04]  /*6e40*/  USEL UR46, UR4, URZ, UP0 ;  /* 0x000000ff042e7287 */ /* 0x000fe80008000000 */
[----:B------:R-:W-:Y:S04]  /*6e50*/  @P1 PRMT R0, R0, 0x654, R5 ;  /* 0x0000065400001816 */ /* 0x000fe80000000005 */
[----:B------:R3:W-:Y:S04]  /*6e60*/  @P1 SYNCS.ARRIVE.TRANS64.RED.A1T0 RZ, [R0+URZ], RZ ;  /* 0x000000ff00ff19a7 */ /* 0x0007e800081004ff */
.L_x_106:
[----:B------:R-:W4:Y:S01]  /*6e70*/  @P1 SYNCS.PHASECHK.TRANS64.TRYWAIT P0, [R3+URZ+0x30], R2 ;  /* 0x00003002030015a7 */ /* 0x000f2200080011ff */
[----:B------:R-:W-:Y:S01]  /*6e80*/  BSSY B1, `(.L_x_107) ;  /* 0x0000016000017945 */ /* 0x000fe20003800000 */
[----:B----4-:R-:W-:Y:S03]  /*6e90*/  @P1 SEL R47, RZ, 0x1, !P0 ;  /* 0x00000001ff2f1807 */ /* 0x010fe60004000000 */
[----:B------:R-:W-:Y:S05]  /*6ea0*/  @!P1 BRA `(.L_x_108) ;  /* 0x00000000004c9947 */ /* 0x000fea0003800000 */
[----:B------:R-:W-:Y:S01]  /*6eb0*/  ISETP.NE.AND P0, PT, R47, RZ, PT ;  /* 0x000000ff2f00720c */ /* 0x000fe20003f05270 */
[----:B------:R-:W-:Y:S01]  /*6ec0*/  BSSY B0, `(.L_x_109) ;  /* 0x000000b000007945 */ /* 0x000fe20003800000 */
[----:B------:R-:W-:Y:S11]  /*6ed0*/  ISETP.NE.AND P1, PT, R60, RZ, PT ;  /* 0x000000ff3c00720c */ /* 0x000ff60003f25270 */
[----:B------:R-:W-:Y:S02]  /*6ee0*/  @!UPT UIADD3 URZ, UPT, UPT, URZ, URZ, URZ ;  /* 0x000000fffffff290 */ /* 0x000fe4000fffe0ff */
[C---:B------:R-:W-:Y:S01]  /*6ef0*/  @P1 IMAD R6, R46.reuse, 0x2000, R93 ;  /* 0x000020002e061824 */ /* 0x040fe200078e025d */
[C---:B------:R-:W-:Y:S01]  /*6f00*/  @P1 LEA R4, R46.reuse, R91, 0xd ;  /* 0x0000005b2e041211 */ /* 0x040fe200078e68ff */
[C---:B------:R-:W-:Y:S02]  /*6f10*/  @P1 IMAD R5, R46.reuse, 0x2000, R92 ;  /* 0x000020002e051824 */ /* 0x040fe400078e025c */
[----:B------:R-:W-:Y:S01]  /*6f20*/  @P1 IMAD R2, R46, 0x2000, R87 ;  /* 0x000020002e021824 */ /* 0x000fe200078e0257 */
[----:B------:R-:W-:Y:S06]  /*6f30*/  @P0 BRA `(.L_x_110) ;  /* 0x00000000000c0947 */ /* 0x000fec0003800000 */
[----:B---3--:R-:W-:Y:S04]  /*6f40*/  SHF.L.U32 R0, R90, 0x1f, RZ ;  /* 0x0000001f5a007819 */ /* 0x008fe800000006ff */
[----:B------:R-:W3:Y:S02]  /*6f50*/  SYNCS.PHASECHK.TRANS64.TRYWAIT P0, [R3+URZ+0x30], R0 ;  /* 0x00003000030075a7 */ /* 0x000ee400080011ff */
[----:B---3--:R-:W-:Y:S05]  /*6f60*/  @!P0 BRA `(.L_x_111) ;  /* 0x0000003000608947 */ /* 0x008fea0003800000 */
.L_x_110:
[----:B------:R-:W-:Y:S05]  /*6f70*/  BSYNC B0 ;  /* 0x0000000000007941 */ /* 0x000fea0003800000 */
.L_x_109:
[----:B------:R-:W-:Y:S02]  /*6f80*/  ISETP.NE.AND P0, PT, R60, RZ, PT ;  /* 0x000000ff3c00720c */ /* 0x000fe40003f05270 */
[----:B------:R-:W-:Y:S11]  /*6f90*/  IADD3 R46, PT, PT, R46, 0x1, RZ ;  /* 0x000000012e2e7810 */ /* 0x000ff60007ffe0ff */
[----:B------:R4:W1:Y:S04]  /*6fa0*/  @P0 LDS.128 R48, [R6] ;  /* 0x0000000006300984 */ /* 0x0008680000000c00 */
[----:B------:R4:W1:Y:S04]  /*6fb0*/  @P0 LDS.128 R56, [R5+0x10] ;  /* 0x0000100005380984 */ /* 0x0008680000000c00 */
[----:B------:R4:W1:Y:S04]  /*6fc0*/  @P0 LDS.128 R64, [R4+0x20] ;  /* 0x0000200004400984 */ /* 0x0008680000000c00 */
[----:B------:R4:W1:Y:S02]  /*6fd0*/  @P0 LDS.128 R72, [R2+0x30] ;  /* 0x0000300002480984 */ /* 0x0008640000000c00 */
.L_x_108:
[----:B------:R-:W-:Y:S05]  /*6fe0*/  BSYNC B1 ;  /* 0x0000000000017941 */ /* 0x000fea0003800000 */
.L_x_107:
[----:B---3--:R-:W-:Y:S05]  /*6ff0*/  VIADD R0, R39, 0x20 ;  /* 0x0000002027007836 */ /* 0x008fea0000000000 */
[----:B------:R-:W-:Y:S04]  /*7000*/  SHF.R.U32.HI R0, RZ, 0x15, R0 ;  /* 0x00000015ff007819 */ /* 0x000fe80000011600 */
[----:B------:R-:W-:Y:S11]  /*7010*/  LOP3.LUT P0, RZ, R0, 0x3, R81, 0x48, !PT ;  /* 0x0000000300ff7812 */ /* 0x000ff60007804851 */
[----:B------:R-:W-:Y:S02]  /*7020*/  @!UPT UIADD3 URZ, UPT, UPT, URZ, URZ, URZ ;  /* 0x000000fffffff290 */ /* 0x000fe4000fffe0ff */
[----:B------:R-:W-:Y:S05]  /*7030*/  @!P0 BRA `(.L_x_112) ;  /* 0x0000000000408947 */ /* 0x000fea0003800000 */
[----:B------:R-:W3:Y:S01]  /*7040*/  LDCU.64 UR8, c[0x4][0x70] ;  /* 0x01000e00ff0877ac */ /* 0x000ee20008000a00 */
[----:B------:R-:W-:Y:S01]  /*7050*/  MOV R3, 0x0 ;  /* 0x0000000000037802 */ /* 0x000fe20000000f00 */
[----:B------:R-:W-:Y:S02]  /*7060*/  HFMA2 R12, -RZ, RZ, 0, 5.9604644775390625e-08 ;  /* 0x00000001ff0c7431 */ /* 0x000fe400000001ff */
[----:B------:R-:W-:Y:S02]  /*7070*/  IMAD.MOV.U32 R8, RZ, RZ, 0x192 ;  /* 0x00000192ff087424 */ /* 0x000fe400078e00ff */
[----:B------:R-:W-:Y:S01]  /*7080*/  IMAD.MOV.U32 R13, RZ, RZ, RZ ;  /* 0x000000ffff0d7224 */ /* 0x000fe200078e00ff */
[----:B------:R-:W5:Y:S01]  /*7090*/  LDCU.64 UR6, c[0x4][0x78] ;  /* 0x01000f00ff0677ac */ /* 0x000f620008000a00 */
[----:B----4-:R-:W4:Y:S01]  /*70a0*/  LDC.64 R2, c[0x4][R3] ;  /* 0x0100000003027b82 */ /* 0x010f220000000a00 */
[----:B------:R-:W2:Y:S01]  /*70b0*/  LDCU.64 UR4, c[0x4][0x10] ;  /* 0x01000200ff0477ac */ /* 0x000ea20008000a00 */
[----:B---3--:R-:W-:Y:S01]  /*70c0*/  MOV R5, UR9 ;  /* 0x0000000900057c02 */ /* 0x008fe20008000f00 */
[----:B------:R-:W-:Y:S01]  /*70d0*/  IMAD.U32 R4, RZ, RZ, UR8 ;  /* 0x00000008ff047e24 */ /* 0x000fe2000f8e00ff */
[----:B-----5:R-:W-:Y:S01]  /*70e0*/  MOV R7, UR7 ;  /* 0x0000000700077c02 */ /* 0x020fe20008000f00 */
[----:B------:R-:W-:Y:S01]  /*70f0*/  IMAD.U32 R6, RZ, RZ, UR6 ;  /* 0x00000006ff067e24 */ /* 0x000fe2000f8e00ff */
[----:B--2---:R-:W-:Y:S01]  /*7100*/  MOV R11, UR5 ;  /* 0x00000005000b7c02 */ /* 0x004fe20008000f00 */
[----:B------:R-:W-:Y:S02]  /*7110*/  IMAD.U32 R10, RZ, RZ, UR4 ;  /* 0x00000004ff0a7e24 */ /* 0x000fe4000f8e00ff */
[----:B------:R-:W-:Y:S07]  /*7120*/  LEPC R20, `(.L_x_112) ;  /* 0x000000001014794e */ /* 0x000fee0000000000 */
[----:B-1--4-:R-:W-:Y:S05]  /*7130*/  CALL.ABS.NOINC R2 ;  /* 0x0000000002007343 */ /* 0x012fea0003c00000 */
.L_x_112:
[C---:B-1----:R-:W-:Y:S01]  /*7140*/  SHF.L.U32 R40, R48.reuse, 0x10, RZ ;  /* 0x0000001030287819 */ /* 0x042fe200000006ff */
[----:B------:R-:W-:Y:S05]  /*7150*/  WARPSYNC.ALL ;  /* 0x0000000000007948 */ /* 0x000fea0003800000 */
[----:B------:R-:W-:Y:S01]  /*7160*/  R2UR UR4, R39 ;  /* 0x00000000270472ca */ /* 0x000fe200000e0000 */
[----:B------:R-:W-:Y:S01]  /*7170*/  BSSY.RECONVERGENT B0, `(.L_x_113) ;  /* 0x0000090000007945 */ /* 0x000fe20003800200 */
[----:B------:R-:W-:Y:S02]  /*7180*/  LOP3.LUT R43, R48, 0xffff0000, RZ, 0xc0, !PT ;  /* 0xffff0000302b7812 */ /* 0x000fe400078ec0ff */
[----:B------:R-:W-:Y:S02]  /*7190*/  LOP3.LUT R42, R49, 0xffff0000, RZ, 0xc0, !PT ;  /* 0xffff0000312a7812 */ /* 0x000fe400078ec0ff */
[----:B------:R-:W-:Y:S02]  /*71a0*/  SHF.L.U32 R45, R51, 0x10, RZ ;  /* 0x00000010332d7819 */ /* 0x000fe400000006ff */
[----:B------:R-:W-:Y:S02]  /*71b0*/  ISETP.NE.AND P6, PT, R98, RZ, PT ;  /* 0x000000ff6200720c */ /* 0x000fe40003fc5270 */
[----:B------:R-:W-:Y:S02]  /*71c0*/  MOV R52, UR46 ;  /* 0x0000002e00347c02 */ /* 0x000fe40008000f00 */
[----:B------:R-:W-:Y:S01]  /*71d0*/  MOV R61, UR47 ;  /* 0x0000002f003d7c02 */ /* 0x000fe20008000f00 */
[----:B----4-:R-:W1:Y:S01]  /*71e0*/  LDTM.x32 R4, tmem[UR4+0x20] ;  /* 0x00002004000479ee */ /* 0x010e6200082c0000 */
[----:B------:R-:W-:Y:S02]  /*71f0*/  LOP3.LUT R44, R75, 0xffff0000, RZ, 0xc0, !PT ;  /* 0xffff00004b2c7812 */ /* 0x000fe400078ec0ff */
[----:B------:R-:W-:Y:S02]  /*7200*/  ISETP.NE.AND P0, PT, R95, RZ, PT ;  /* 0x000000ff5f00720c */ /* 0x000fe40003f05270 */
[----:B------:R-:W-:Y:S03]  /*7210*/  LEA R62, R46, UR44, 0x3 ;  /* 0x0000002c2e3e7c11 */ /* 0x000fe6000f8e18ff */
[----:B------:R-:W-:Y:S02]  /*7220*/  @P6 LEA R52, R52, UR44, 0x3 ;  /* 0x0000002c34346c11 */ /* 0x000fe4000f8e18ff */
[----:B------:R-:W-:Y:S02]  /*7230*/  @P6 SHF.L.U32 R63, R90, 0x1f, RZ ;  /* 0x0000001f5a3f6819 */ /* 0x000fe400000006ff */
[----:B------:R-:W-:Y:S04]  /*7240*/  @P6 IADD3 R52, PT, PT, R52, 0x50, RZ ;  /* 0x0000005034346810 */ /* 0x000fe80007ffe0ff */
[----:B------:R-:W-:Y:S01]  /*7250*/  @P6 PRMT R61, R61, 0x654, R52 ;  /* 0x000006543d3d6816 */ /* 0x000fe20000000034 */
[C---:B-1----:R-:W-:Y:S01]  /*7260*/  FMUL R0, R38.reuse, R4 ;  /* 0x0000000426007220 */ /* 0x042fe20000400000 */
[C---:B------:R-:W-:Y:S01]  /*7270*/  FMUL R2, R38.reuse, R5 ;  /* 0x0000000526027220 */ /* 0x040fe20000400000 */
[C---:B------:R-:W-:Y:S01]  /*7280*/  FMUL R3, R38.reuse, R6 ;  /* 0x0000000626037220 */ /* 0x040fe20000400000 */
[----:B------:R-:W-:Y:S01]  /*7290*/  FMUL R7, R38, R7 ;  /* 0x0000000726077220 */ /* 0x000fe20000400000 */
[----:B------:R-:W-:Y:S01]  /*72a0*/  FFMA R0, R41, R40, R0 ;  /* 0x0000002829007223 */ /* 0x000fe20000000000 */
[----:B------:R-:W-:Y:S01]  /*72b0*/  SHF.L.U32 R40, R49, 0x10, RZ ;  /* 0x0000001031287819 */ /* 0x000fe200000006ff */
[C---:B------:R-:W-:Y:S01]  /*72c0*/  FFMA R2, R41.reuse, R43, R2 ;  /* 0x0000002b29027223 */ /* 0x040fe20000000002 */
[----:B------:R-:W-:Y:S01]  /*72d0*/  SHF.L.U32 R43, R50, 0x10, RZ ;  /* 0x00000010322b7819 */ /* 0x000fe200000006ff */
[C---:B------:R-:W-:Y:S01]  /*72e0*/  FMUL R4, R38.reuse, R8 ;  /* 0x0000000826047220 */ /* 0x040fe20000400000 */
[----:B------:R-:W-:Y:S01]  /*72f0*/  FMUL R5, R38, R9 ;  /* 0x0000000926057220 */ /* 0x000fe20000400000 */
[C---:B------:R-:W-:Y:S01]  /*7300*/  FFMA R3, R41.reuse, R40, R3 ;  /* 0x0000002829037223 */ /* 0x040fe20000000003 */
[----:B------:R-:W-:Y:S01]  /*7310*/  LOP3.LUT R40, R50, 0xffff0000, RZ, 0xc0, !PT ;  /* 0xffff000032287812 */ /* 0x000fe200078ec0ff */
[----:B------:R-:W-:Y:S01]  /*7320*/  FFMA R7, R41, R42, R7 ;  /* 0x0000002a29077223 */ /* 0x000fe20000000007 */
[----:B------:R-:W-:Y:S01]  /*7330*/  LOP3.LUT R42, R51, 0xffff0000, RZ, 0xc0, !PT ;  /* 0xffff0000332a7812 */ /* 0x000fe200078ec0ff */
[----:B------:R-:W-:Y:S01]  /*7340*/  FMUL R6, R38, R10 ;  /* 0x0000000a26067220 */ /* 0x000fe20000400000 */
[----:B------:R-:W-:Y:S01]  /*7350*/  F2FP.BF16.F32.PACK_AB R52, R2, R0 ;  /* 0x000000000234723e */ /* 0x000fe200000010ff */
[----:B------:R-:W-:Y:S01]  /*7360*/  FMUL R11, R38, R11 ;  /* 0x0000000b260b7220 */ /* 0x000fe20000400000 */
[----:B------:R-:W-:Y:S01]  /*7370*/  F2FP.BF16.F32.PACK_AB R53, R7, R3 ;  /* 0x000000030735723e */ /* 0x000fe200000010ff */
        /* <DEDUP_REMOVED lines=20> */
[C---:B------:R-:W-:Y:S01]  /*74c0*/  FMUL R12, R38.reuse, R16 ;  /* 0x00000010260c7220 */ /* 0x040fe20000400000 */
        /* <DEDUP_REMOVED lines=13> */
[----:B------:R1:W-:Y:S01]  /*75a0*/  STS.128 [R93+0x2000], R52 ;  /* 0x002000345d007388 */ /* 0x0003e20000000c00 */
[----:B------:R-:W-:Y:S01]  /*75b0*/  F2FP.BF16.F32.PACK_AB R70, R13, R12 ;  /* 0x0000000c0d46723e */ /* 0x000fe200000010ff */
[----:B------:R-:W-:Y:S01]  /*75c0*/  FFMA R19, R41, R40, R19 ;  /* 0x0000002829137223 */ /* 0x000fe20000000013 */
[----:B------:R-:W-:Y:S01]  /*75d0*/  LOP3.LUT R40, R64, 0xffff0000, RZ, 0xc0, !PT ;  /* 0xffff000040287812 */ /* 0x000fe200078ec0ff */
[C---:B------:R-:W-:Y:S01]  /*75e0*/  FMUL R16, R38.reuse, R20 ;  /* 0x0000001426107220 */ /* 0x040fe20000400000 */
[C---:B------:R-:W-:Y:S01]  /*75f0*/  FMUL R17, R38.reuse, R21 ;  /* 0x0000001526117220 */ /* 0x040fe20000400000 */
[C---:B------:R-:W-:Y:S01]  /*7600*/  FMUL R18, R38.reuse, R22 ;  /* 0x0000001626127220 */ /* 0x040fe20000400000 */
[----:B------:R-:W-:Y:S01]  /*7610*/  F2FP.BF16.F32.PACK_AB R71, R19, R14 ;  /* 0x0000000e1347723e */ /* 0x000fe200000010ff */
[----:B------:R-:W-:Y:S01]  /*7620*/  FMUL R23, R38, R23 ;  /* 0x0000001726177220 */ /* 0x000fe20000400000 */
[----:B------:R-:W-:Y:S01]  /*7630*/  FFMA R16, R41, R43, R16 ;  /* 0x0000002b29107223 */ /* 0x000fe20000000010 */
[----:B------:R-:W-:Y:S01]  /*7640*/  SHF.L.U32 R43, R67, 0x10, RZ ;  /* 0x00000010432b7819 */ /* 0x000fe200000006ff */
[C---:B------:R-:W-:Y:S01]  /*7650*/  FFMA R17, R41.reuse, R40, R17 ;  /* 0x0000002829117223 */ /* 0x040fe20000000011 */
[----:B------:R1:W-:Y:S01]  /*7660*/  STS.128 [R92+0x2010], R68 ;  /* 0x002010445c007388 */ /* 0x0003e20000000c00 */
        /* <DEDUP_REMOVED lines=8> */
[C---:B------:R-:W-:Y:S01]  /*76f0*/  FMUL R22, R38.reuse, R26 ;  /* 0x0000001a26167220 */ /* 0x040fe20000400000 */
[----:B------:R-:W-:Y:S01]  /*7700*/  FFMA R20, R41, R40, R20 ;  /* 0x0000002829147223 */ /* 0x000fe20000000014 */
[----:B------:R-:W-:Y:S01]  /*7710*/  LOP3.LUT R40, R67, 0xffff0000, RZ, 0xc0, !PT ;  /* 0xffff000043287812 */ /* 0x000fe200078ec0ff */
[C---:B------:R-:W-:Y:S01]  /*7720*/  FFMA R21, R41.reuse, R42, R21 ;  /* 0x0000002a29157223 */ /* 0x040fe20000000015 */
[C---:B------:R-:W-:Y:S01]  /*7730*/  FFMA R22, R41.reuse, R43, R22 ;  /* 0x0000002b29167223 */ /* 0x040fe20000000016 */
[----:B------:R-:W-:Y:S01]  /*7740*/  FMUL R27, R38, R27 ;  /* 0x0000001b261b7220 */ /* 0x000fe20000400000 */
[----:B------:R-:W-:Y:S01]  /*7750*/  SHF.L.U32 R43, R72, 0x10, RZ ;  /* 0x00000010482b7819 */ /* 0x000fe200000006ff */
[----:B------:R-:W-:Y:S01]  /*7760*/  FMUL R24, R38, R28 ;  /* 0x0000001c26187220 */ /* 0x000fe20000400000 */
[----:B------:R-:W-:Y:S01]  /*7770*/  LOP3.LUT R42, R72, 0xffff0000, RZ, 0xc0, !PT ;  /* 0xffff0000482a7812 */ /* 0x000fe200078ec0ff */
[C---:B------:R-:W-:Y:S01]  /*7780*/  FMUL R25, R38.reuse, R29 ;  /* 0x0000001d26197220 */ /* 0x040fe20000400000 */
[C---:B------:R-:W-:Y:S01]  /*7790*/  FMUL R26, R38.reuse, R30 ;  /* 0x0000001e261a7220 */ /* 0x040fe20000400000 */
[C---:B------:R-:W-:Y:S01]  /*77a0*/  FFMA R27, R41.reuse, R40, R27 ;  /* 0x00000028291b7223 */ /* 0x040fe2000000001b */
[----:B------:R-:W-:Y:S01]  /*77b0*/  FFMA R24, R41, R43, R24 ;  /* 0x0000002b29187223 */ /* 0x000fe20000000018 */
[----:B------:R-:W-:Y:S01]  /*77c0*/  LOP3.LUT R40, R73, 0xffff0000, RZ, 0xc0, !PT ;  /* 0xffff000049287812 */ /* 0x000fe200078ec0ff */
[C---:B------:R-:W-:Y:S01]  /*77d0*/  FFMA R25, R41.reuse, R42, R25 ;  /* 0x0000002a29197223 */ /* 0x040fe20000000019 */
[----:B------:R-:W-:Y:S01]  /*77e0*/  FMUL R31, R38, R31 ;  /* 0x0000001f261f7220 */ /* 0x000fe20000400000 */
[----:B------:R-:W-:Y:S01]  /*77f0*/  SHF.L.U32 R43, R74, 0x10, RZ ;  /* 0x000000104a2b7819 */ /* 0x000fe200000006ff */
[----:B------:R-:W-:Y:S01]  /*7800*/  FFMA R26, R41, R45, R26 ;  /* 0x0000002d291a7223 */ /* 0x000fe2000000001a */
        /* <DEDUP_REMOVED lines=29> */
[----:B------:R-:W-:Y:S02]  /*79e0*/  UIADD3 UR9, UPT, UPT, UR49, 0x20, URZ ;  /* 0x0000002031097890 */ /* 0x000fe4000fffe0ff */
[----:B------:R-:W-:Y:S01]  /*79f0*/  UIADD3 UR8, UPT, UPT, UR44, 0x2200, URZ ;  /* 0x000022002c087890 */ /* 0x000fe2000fffe0ff */
[----:B------:R-:W-:Y:S01]  /*7a00*/  UMOV UR10, UR50 ;  /* 0x00000032000a7c82 */ /* 0x000fe20008000000 */
[----:B------:R-:W-:Y:S01]  /*7a10*/  UMOV UR11, UR36 ;  /* 0x00000024000b7c82 */ /* 0x000fe20008000000 */
[----:B---3--:R-:W-:Y:S04]  /*7a20*/  UIADD3 UR4, UP0, UPT, UR6, 0x680, URZ ;  /* 0x0000068006047890 */ /* 0x008fe8000ff1e0ff */
[----:B------:R-:W-:Y:S09]  /*7a30*/  UIADD3.X UR5, UPT, UPT, URZ, UR7, URZ, UP0, !UPT ;  /* 0x00000007ff057290 */ /* 0x000ff200087fe4ff */
[----:B------:R3:W-:Y:S01]  /*7a40*/  UTMASTG.3D [UR8], [UR4] ;  /* 0x00000008040073b5 */ /* 0x0007e20008010000 */
[----:B------:R0:W-:Y:S01]  /*7a50*/  UTMACMDFLUSH ;  /* 0x00000000000079b7 */ /* 0x0001e20000000000 */
[----:B---3--:R-:W-:Y:S04]  /*7a60*/  DEPBAR.LE SB0, 0x1 ;  /* 0x000080400000791a */ /* 0x008fe80000000000 */
.L_x_114:
[----:B------:R-:W-:Y:S05]  /*7a70*/  BSYNC.RECONVERGENT B0 ;  /* 0x0000000000007941 */ /* 0x000fea0003800200 */
.L_x_113:
[----:B------:R-:W-:Y:S01]  /*7a80*/  BAR.SYNC.DEFER_BLOCKING 0x1, 0x80 ;  /* 0x0042000000007b1d */ /* 0x000fe20000010000 */
[----:B------:R-:W-:Y:S04]  /*7a90*/  UIADD3 UR4, UPT, UPT, UR46, 0x1, URZ ;  /* 0x000000012e047890 */ /* 0x000fe8000fffe0ff */
[----:B------:R-:W-:Y:S04]  /*7aa0*/  UISETP.NE.AND UP0, UPT, UR4, 0x4, UPT ;  /* 0x000000040400788c */ /* 0x000fe8000bf05270 */
[----:B------:R-:W-:Y:S01]  /*7ab0*/  USEL UR45, UR4, URZ, UP0 ;  /* 0x000000ff042d7287 */ /* 0x000fe20008000000 */
[----:B------:R3:W-:Y:S01]  /*7ac0*/  @P6 SYNCS.ARRIVE.TRANS64.RED.A1T0 RZ, [R61+URZ], RZ ;  /* 0x000000ff3dff69a7 */ /* 0x0007e200081004ff */
[----:B------:R-:W-:Y:S01]  /*7ad0*/  BSSY B1, `(.L_x_115) ;  /* 0x0000017000017945 */ /* 0x000fe20003800000 */
[----:B------:R-:W4:Y:S02]  /*7ae0*/  @P6 SYNCS.PHASECHK.TRANS64.TRYWAIT P0, [R62+URZ+0x30], R63 ;  /* 0x0000303f3e0065a7 */ /* 0x000f2400080011ff */
[----:B----4-:R-:W-:Y:S01]  /*7af0*/  @P6 SEL R47, RZ, 0x1, !P0 ;  /* 0x00000001ff2f6807 */ /* 0x010fe20004000000 */
[----:B---3--:R-:W-:Y:S06]  /*7b00*/  @!P6 BRA `(.L_x_116) ;  /* 0x00000000004ce947 */ /* 0x008fec0003800000 */
        /* <DEDUP_REMOVED lines=9> */
[----:B------:R-:W-:Y:S04]  /*7ba0*/  SHF.L.U32 R5, R90, 0x1f, RZ ;  /* 0x0000001f5a057819 */ /* 0x000fe800000006ff */
[----:B------:R-:W3:Y:S02]  /*7bb0*/  SYNCS.PHASECHK.TRANS64.TRYWAIT P0, [R62+URZ+0x30], R5 ;  /* 0x000030053e0075a7 */ /* 0x000ee400080011ff */
[----:B---3--:R-:W-:Y:S05]  /*7bc0*/  @!P0 BRA `(.L_x_119) ;  /* 0x00000024005c8947 */ /* 0x008fea0003800000 */
.L_x_118:
[----:B------:R-:W-:Y:S05]  /*7bd0*/  BSYNC B0 ;  /* 0x0000000000007941 */ /* 0x000fea0003800000 */
.L_x_117:
[----:B------:R-:W-:Y:S02]  /*7be0*/  ISETP.NE.AND P0, PT, R60, RZ, PT ;  /* 0x000000ff3c00720c */ /* 0x000fe40003f05270 */
[----:B------:R-:W-:Y:S11]  /*7bf0*/  IADD3 R46, PT, PT, R46, 0x1, RZ ;  /* 0x000000012e2e7810 */ /* 0x000ff60007ffe0ff */
[----:B------:R4:W1:Y:S04]  /*7c00*/  @P0 LDS.128 R48, [R4] ;  /* 0x0000000004300984 */ /* 0x0008680000000c00 */
[----:B------:R4:W1:Y:S04]  /*7c10*/  @P0 LDS.128 R56, [R3+0x10] ;  /* 0x0000100003380984 */ /* 0x0008680000000c00 */
[----:B------:R4:W1:Y:S04]  /*7c20*/  @P0 LDS.128 R64, [R2+0x20] ;  /* 0x0000200002400984 */ /* 0x0008680000000c00 */
[----:B------:R4:W1:Y:S02]  /*7c30*/  @P0 LDS.128 R72, [R0+0x30] ;  /* 0x0000300000480984 */ /* 0x0008640000000c00 */
.L_x_116:
[----:B------:R-:W-:Y:S05]  /*7c40*/  BSYNC B1 ;  /* 0x0000000000017941 */ /* 0x000fea0003800000 */
.L_x_115:
[----:B----4-:R-:W-:Y:S05]  /*7c50*/  VIADD R0, R39, 0x40 ;  /* 0x0000004027007836 */ /* 0x010fea0000000000 */
        /* <DEDUP_REMOVED lines=9> */
[----:B------:R-:W4:Y:S01]  /*7cf0*/  LDCU.64 UR6, c[0x4][0x78] ;  /* 0x01000f00ff0677ac */ /* 0x000f220008000a00 */
[----:B------:R-:W1:Y:S01]  /*7d00*/  LDC.64 R2, c[0x4][R3] ;  /* 0x0100000003027b82 */ /* 0x000e620000000a00 */
[----:B------:R-:W5:Y:S01]  /*7d10*/  LDCU.64 UR4, c[0x4][0x10] ;  /* 0x01000200ff0477ac */ /* 0x000f620008000a00 */
[----:B---3--:R-:W-:Y:S01]  /*7d20*/  MOV R5, UR9 ;  /* 0x0000000900057c02 */ /* 0x008fe20008000f00 */
[----:B------:R-:W-:Y:S01]  /*7d30*/  IMAD.U32 R4, RZ, RZ, UR8 ;  /* 0x00000008ff047e24 */ /* 0x000fe2000f8e00ff */
[----:B----4-:R-:W-:Y:S01]  /*7d40*/  MOV R7, UR7 ;  /* 0x0000000700077c02 */ /* 0x010fe20008000f00 */
[----:B------:R-:W-:Y:S01]  /*7d50*/  IMAD.U32 R6, RZ, RZ, UR6 ;  /* 0x00000006ff067e24 */ /* 0x000fe2000f8e00ff */
[----:B-----5:R-:W-:Y:S01]  /*7d60*/  MOV R11, UR5 ;  /* 0x00000005000b7c02 */ /* 0x020fe20008000f00 */
[----:B------:R-:W-:Y:S02]  /*7d70*/  IMAD.U32 R10, RZ, RZ, UR4 ;  /* 0x00000004ff0a7e24 */ /* 0x000fe4000f8e00ff */
[----:B------:R-:W-:Y:S07]  /*7d80*/  LEPC R20, `(.L_x_120) ;  /* 0x000000001014794e */ /* 0x000fee0000000000 */
[----:B-12---:R-:W-:Y:S05]  /*7d90*/  CALL.ABS.NOINC R2 ;  /* 0x0000000002007343 */ /* 0x006fea0003c00000 */
.L_x_120:
        /* <DEDUP_REMOVED lines=10> */
[----:B---3--:R-:W1:Y:S01]  /*7e40*/  LDTM.x32 R4, tmem[UR4+0x40] ;  /* 0x00004004000479ee */ /* 0x008e6200082c0000 */
        /* <DEDUP_REMOVED lines=136> */
.L_x_122:
[----:B------:R-:W-:Y:S05]  /*86d0*/  BSYNC.RECONVERGENT B0 ;  /* 0x0000000000007941 */ /* 0x000fea0003800200 */
.L_x_121:
        /* <DEDUP_REMOVED lines=21> */
.L_x_126:
[----:B------:R-:W-:Y:S05]  /*8830*/  BSYNC B0 ;  /* 0x0000000000007941 */ /* 0x000fea0003800000 */
.L_x_125:
[----:B------:R-:W-:Y:S11]  /*8840*/  ISETP.NE.AND P0, PT, R60, RZ, PT ;  /* 0x000000ff3c00720c */ /* 0x000ff60003f05270 */
[----:B------:R-:W-:Y:S02]  /*8850*/  @!UPT UIADD3 URZ, UPT, UPT, URZ, URZ, URZ ;  /* 0x000000fffffff290 */ /* 0x000fe4000fffe0ff */
[----:B------:R4:W1:Y:S04]  /*8860*/  @P0 LDS.128 R48, [R3] ;  /* 0x0000000003300984 */ /* 0x0008680000000c00 */
[----:B------:R4:W1:Y:S04]  /*8870*/  @P0 LDS.128 R56, [R2+0x10] ;  /* 0x0000100002380984 */ /* 0x0008680000000c00 */
[----:B------:R4:W1:Y:S04]  /*8880*/  @P0 LDS.128 R64, [R0+0x20] ;  /* 0x0000200000400984 */ /* 0x0008680000000c00 */
[----:B------:R4:W1:Y:S02]  /*8890*/  @P0 LDS.128 R72, [R46+0x30] ;  /* 0x000030002e480984 */ /* 0x0008640000000c00 */
.L_x_124:
[----:B------:R-:W-:Y:S05]  /*88a0*/  BSYNC B1 ;  /* 0x0000000000017941 */ /* 0x000fea0003800000 */
.L_x_123:
        /* <DEDUP_REMOVED lines=21> */
.L_x_128:
[----:B------:R-:W-:Y:S01]  /*8a00*/  ISETP.NE.AND P0, PT, R95, RZ, PT ;  /* 0x000000ff5f00720c */ /* 0x000fe20003f05270 */
[----:B------:R-:W-:Y:S05]  /*8a10*/  WARPSYNC.ALL ;  /* 0x0000000000007948 */ /* 0x000fea0003800000 */
[----:B------:R-:W-:Y:S01]  /*8a20*/  R2UR UR4, R39 ;  /* 0x00000000270472ca */ /* 0x000fe200000e0000 */
[----:B------:R-:W-:Y:S01]  /*8a30*/  BSSY.RECONVERGENT B0, `(.L_x_129) ;  /* 0x000008d000007945 */ /* 0x000fe20003800200 */
[----:B------:R-:W-:Y:S02]  /*8a40*/  R2UR UR5, R99 ;  /* 0x00000000630572ca */ /* 0x000fe400000e0000 */
[C---:B-1----:R-:W-:Y:S02]  /*8a50*/  SHF.L.U32 R40, R48.reuse, 0x10, RZ ;  /* 0x0000001030287819 */ /* 0x042fe400000006ff */
[----:B------:R-:W-:Y:S02]  /*8a60*/  LOP3.LUT R42, R48, 0xffff0000, RZ, 0xc0, !PT ;  /* 0xffff0000302a7812 */ /* 0x000fe400078ec0ff */
[C---:B------:R-:W-:Y:S02]  /*8a70*/  SHF.L.U32 R43, R49.reuse, 0x10, RZ ;  /* 0x00000010312b7819 */ /* 0x040fe400000006ff */
[----:B------:R-:W-:Y:S02]  /*8a80*/  LOP3.LUT R44, R49, 0xffff0000, RZ, 0xc0, !PT ;  /* 0xffff0000312c7812 */ /* 0x000fe400078ec0ff */
[C---:B------:R-:W-:Y:S01]  /*8a90*/  SHF.L.U32 R45, R50.reuse, 0x10, RZ ;  /* 0x00000010322d7819 */ /* 0x040fe200000006ff */
[----:B---3--:R-:W1:Y:S01]  /*8aa0*/  LDTM.x32 R4, tmem[UR4+0x60] ;  /* 0x00006004000479ee */ /* 0x008e6200082c0000 */
[----:B------:R-:W-:Y:S01]  /*8ab0*/  LOP3.LUT R46, R50, 0xffff0000, RZ, 0xc0, !PT ;  /* 0xffff0000322e7812 */ /* 0x000fe200078ec0ff */
[----:B------:R-:W-:Y:S01]  /*8ac0*/  NOP ;  /* 0x0000000000007918 */ /* 0x000fe20000000000 */
[C---:B------:R-:W-:Y:S01]  /*8ad0*/  SHF.L.U32 R47, R51.reuse, 0x10, RZ ;  /* 0x00000010332f7819 */ /* 0x040fe200000006ff */
[----:B------:R-:W-:Y:S01]  /*8ae0*/  UIADD3 UR4, UPT, UPT, UR5, 0xc0, URZ ;  /* 0x000000c005047890 */ /* 0x000fe2000fffe0ff */
[----:B------:R-:W-:Y:S02]  /*8af0*/  LOP3.LUT R49, R51, 0xffff0000, RZ, 0xc0, !PT ;  /* 0xffff000033317812 */ /* 0x000fe400078ec0ff */
[C---:B------:R-:W-:Y:S01]  /*8b00*/  SHF.L.U32 R48, R56.reuse, 0x10, RZ ;  /* 0x0000001038307819 */ /* 0x040fe200000006ff */
[----:B------:R-:W-:Y:S01]  /*8b10*/  UPRMT UR4, UR47, 0x654, UR4 ;  /* 0x000006542f047896 */ /* 0x000fe20008000004 */
[----:B------:R-:W-:Y:S02]  /*8b20*/  LOP3.LUT R51, R56, 0xffff0000, RZ, 0xc0, !PT ;  /* 0xffff000038337812 */ /* 0x000fe400078ec0ff */
[C---:B------:R-:W-:Y:S02]  /*8b30*/  SHF.L.U32 R50, R57.reuse, 0x10, RZ ;  /* 0x0000001039327819 */ /* 0x040fe400000006ff */
[----:B------:R-:W-:Y:S02]  /*8b40*/  LOP3.LUT R52, R57, 0xffff0000, RZ, 0xc0, !PT ;  /* 0xffff000039347812 */ /* 0x000fe400078ec0ff */
[C---:B------:R-:W-:Y:S02]  /*8b50*/  SHF.L.U32 R53, R58.reuse, 0x10, RZ ;  /* 0x000000103a357819 */ /* 0x040fe400000006ff */
[----:B------:R-:W-:Y:S01]  /*8b60*/  LOP3.LUT R54, R58, 0xffff0000, RZ, 0xc0, !PT ;  /* 0xffff00003a367812 */ /* 0x000fe200078ec0ff */
[----:B-1----:R-:W-:Y:S01]  /*8b70*/  SYNCS.ARRIVE.TRANS64.RED.A1T0 RZ, [UR4], RZ ;  /* 0x000000ffffff79a7 */ /* 0x002fe20008100404 */
[C---:B------:R-:W-:Y:S02]  /*8b80*/  SHF.L.U32 R55, R59.reuse, 0x10, RZ ;  /* 0x000000103b377819 */ /* 0x040fe400000006ff */
[----:B------:R-:W-:Y:S02]  /*8b90*/  LOP3.LUT R56, R59, 0xffff0000, RZ, 0xc0, !PT ;  /* 0xffff00003b387812 */ /* 0x000fe400078ec0ff */
[----:B------:R-:W-:Y:S01]  /*8ba0*/  SHF.L.U32 R57, R64, 0x10, RZ ;  /* 0x0000001040397819 */ /* 0x000fe200000006ff */
[C---:B------:R-:W-:Y:S01]  /*8bb0*/  FMUL R4, R38.reuse, R4 ;  /* 0x0000000426047220 */ /* 0x040fe20000400000 */
[C---:B------:R-:W-:Y:S01]  /*8bc0*/  FMUL R5, R38.reuse, R5 ;  /* 0x0000000526057220 */ /* 0x040fe20000400000 */
[----:B------:R-:W-:Y:S01]  /*8bd0*/  FMUL R6, R38, R6 ;  /* 0x0000000626067220 */ /* 0x000fe20000400000 */
[----:B------:R-:W-:Y:S01]  /*8be0*/  LOP3.LUT R58, R64, 0xffff0000, RZ, 0xc0, !PT ;  /* 0xffff0000403a7812 */ /* 0x000fe200078ec0ff */
[C---:B------:R-:W-:Y:S01]  /*8bf0*/  FFMA R4, R41.reuse, R40, R4 ;  /* 0x0000002829047223 */ /* 0x040fe20000000004 */
[----:B------:R-:W-:Y:S01]  /*8c00*/  FFMA R5, R41, R42, R5 ;  /* 0x0000002a29057223 */ /* 0x000fe20000000005 */
[----:B------:R-:W-:Y:S01]  /*8c10*/  SHF.L.U32 R59, R65, 0x10, RZ ;  /* 0x00000010413b7819 */ /* 0x000fe200000006ff */
[----:B------:R-:W-:Y:S01]  /*8c20*/  FFMA R6, R41, R43, R6 ;  /* 0x0000002b29067223 */ /* 0x000fe20000000006 */
[C---:B------:R-:W-:Y:S01]  /*8c30*/  FMUL R7, R38.reuse, R7 ;  /* 0x0000000726077220 */ /* 0x040fe20000400000 */
[----:B------:R-:W-:Y:S01]  /*8c40*/  LOP3.LUT R60, R65, 0xffff0000, RZ, 0xc0, !PT ;  /* 0xffff0000413c7812 */ /* 0x000fe200078ec0ff */
[C---:B------:R-:W-:Y:S01]  /*8c50*/  FMUL R8, R38.reuse, R8 ;  /* 0x0000000826087220 */ /* 0x040fe20000400000 */
[----:B------:R-:W-:Y:S01]  /*8c60*/  F2FP.BF16.F32.PACK_AB R100, R5, R4 ;  /* 0x000000040564723e */ /* 0x000fe200000010ff */
[C---:B------:R-:W-:Y:S01]  /*8c70*/  FFMA R7, R41.reuse, R44, R7 ;  /* 0x0000002c29077223 */ /* 0x040fe20000000007 */
[----:B------:R-:W-:Y:S01]  /*8c80*/  FMUL R9, R38, R9 ;  /* 0x0000000926097220 */ /* 0x000fe20000400000 */
[----:B------:R-:W-:Y:S01]  /*8c90*/  FFMA R8, R41, R45, R8 ;  /* 0x0000002d29087223 */ /* 0x000fe20000000008 */
[----:B------:R-:W-:Y:S01]  /*8ca0*/  SHF.L.U32 R61, R66, 0x10, RZ ;  /* 0x00000010423d7819 */ /* 0x000fe200000006ff */
[C---:B------:R-:W-:Y:S01]  /*8cb0*/  FMUL R0, R38.reuse, R10 ;  /* 0x0000000a26007220 */ /* 0x040fe20000400000 */
[----:B------:R-:W-:Y:S01]  /*8cc0*/  F2FP.BF16.F32.PACK_AB R101, R7, R6 ;  /* 0x000000060765723e */ /* 0x000fe200000010ff */
[C---:B------:R-:W-:Y:S01]  /*8cd0*/  FFMA R9, R41.reuse, R46, R9 ;  /* 0x0000002e29097223 */ /* 0x040fe20000000009 */
[----:B------:R-:W-:Y:S01]  /*8ce0*/  FMUL R2, R38, R11 ;  /* 0x0000000b26027220 */ /* 0x000fe20000400000 */
[----:B------:R-:W-:Y:S01]  /*8cf0*/  FFMA R0, R41, R47, R0 ;  /* 0x0000002f29007223 */ /* 0x000fe20000000000 */
[----:B------:R-:W-:Y:S01]  /*8d00*/  LOP3.LUT R62, R66, 0xffff0000, RZ, 0xc0, !PT ;  /* 0xffff0000423e7812 */ /* 0x000fe200078ec0ff */
[C---:B------:R-:W-:Y:S01]  /*8d10*/  FMUL R3, R38.reuse, R12 ;  /* 0x0000000c26037220 */ /* 0x040fe20000400000 */
[----:B------:R-:W-:Y:S01]  /*8d20*/  F2FP.BF16.F32.PACK_AB R102, R9, R8 ;  /* 0x000000080966723e */ /* 0x000fe200000010ff */
[C---:B------:R-:W-:Y:S01]  /*8d30*/  FFMA R2, R41.reuse, R49, R2 ;  /* 0x0000003129027223 */ /* 0x040fe20000000002 */
[C---:B------:R-:W-:Y:S01]  /*8d40*/  FMUL R10, R38.reuse, R13 ;  /* 0x0000000d260a7220 */ /* 0x040fe20000400000 */
[----:B------:R-:W-:Y:S01]  /*8d50*/  FFMA R3, R41, R48, R3 ;  /* 0x0000003029037223 */ /* 0x000fe20000000003 */
[----:B------:R-:W-:Y:S01]  /*8d60*/  SHF.L.U32 R63, R67, 0x10, RZ ;  /* 0x00000010433f7819 */ /* 0x000fe200000006ff */
[----:B------:R-:W-:Y:S01]  /*8d70*/  FMUL R11, R38, R14 ;  /* 0x0000000e260b7220 */ /* 0x000fe20000400000 */
[----:B------:R-:W-:Y:S01]  /*8d80*/  F2FP.BF16.F32.PACK_AB R103, R2, R0 ;  /* 0x000000000267723e */ /* 0x000fe200000010ff */
[----:B------:R-:W-:Y:S01]  /*8d90*/  FFMA R10, R41, R51, R10 ;  /* 0x00000033290a7223 */ /* 0x000fe2000000000a */
[C---:B------:R-:W-:Y:S01]  /*8da0*/  FMUL R15, R38.reuse, R15 ;  /* 0x0000000f260f7220 */ /* 0x040fe20000400000 */
[C---:B------:R-:W-:Y:S01]  /*8db0*/  FMUL R12, R38.reuse, R16 ;  /* 0x00000010260c7220 */ /* 0x040fe20000400000 */
[----:B------:R-:W-:Y:S01]  /*8dc0*/  FMUL R13, R38, R17 ;  /* 0x00000011260d7220 */ /* 0x000fe20000400000 */
[----:B------:R1:W-:Y:S01]  /*8dd0*/  STS.128 [R93+0x6000], R100 ;  /* 0x006000645d007388 */ /* 0x0003e20000000c00 */
[----:B------:R-:W-:Y:S01]  /*8de0*/  LOP3.LUT R64, R67, 0xffff0000, RZ, 0xc0, !PT ;  /* 0xffff000043407812 */ /* 0x000fe200078ec0ff */
[C---:B------:R-:W-:Y:S01]  /*8df0*/  FFMA R11, R41.reuse, R50, R11 ;  /* 0x00000032290b7223 */ /* 0x040fe2000000000b */
[----:B------:R-:W-:Y:S01]  /*8e00*/  SHF.L.U32 R65, R72, 0x10, RZ ;  /* 0x0000001048417819 */ /* 0x000fe200000006ff */
[C---:B------:R-:W-:Y:S01]  /*8e10*/  FFMA R15, R41.reuse, R52, R15 ;  /* 0x00000034290f7223 */ /* 0x040fe2000000000f */
[----:B------:R-:W-:Y:S01]  /*8e20*/  F2FP.BF16.F32.PACK_AB R104, R10, R3 ;  /* 0x000000030a68723e */ /* 0x000fe200000010ff */
[C---:B------:R-:W-:Y:S01]  /*8e30*/  FFMA R12, R41.reuse, R53, R12 ;  /* 0x00000035290c7223 */ /* 0x040fe2000000000c */
[C---:B------:R-:W-:Y:S01]  /*8e40*/  FFMA R13, R41.reuse, R54, R13 ;  /* 0x00000036290d7223 */ /* 0x040fe2000000000d */
[C---:B------:R-:W-:Y:S01]  /*8e50*/  FMUL R14, R38.reuse, R18 ;  /* 0x00000012260e7220 */ /* 0x040fe20000400000 */
[C---:B------:R-:W-:Y:S01]  /*8e60*/  FMUL R19, R38.reuse, R19 ;  /* 0x0000001326137220 */ /* 0x040fe20000400000 */
[C---:B------:R-:W-:Y:S01]  /*8e70*/  FMUL R16, R38.reuse, R20 ;  /* 0x0000001426107220 */ /* 0x040fe20000400000 */
[C---:B------:R-:W-:Y:S01]  /*8e80*/  FMUL R17, R38.reuse, R21 ;  /* 0x0000001526117220 */ /* 0x040fe20000400000 */
[C---:B------:R-:W-:Y:S01]  /*8e90*/  FFMA R14, R41.reuse, R55, R14 ;  /* 0x00000037290e7223 */ /* 0x040fe2000000000e */
        /* <DEDUP_REMOVED lines=9> */
[----:B------:R-:W-:Y:S01]  /*8f30*/  FFMA R23, R41, R60, R23 ;  /* 0x0000003c29177223 */ /* 0x000fe20000000017 */
[C---:B------:R-:W-:Y:S01]  /*8f40*/  FMUL R27, R38.reuse, R27 ;  /* 0x0000001b261b7220 */ /* 0x040fe20000400000 */
[----:B------:R-:W-:Y:S01]  /*8f50*/  F2FP.BF16.F32.PACK_AB R105, R15, R11 ;  /* 0x0000000b0f69723e */ /* 0x000fe200000010ff */
[----:B------:R-:W-:Y:S01]  /*8f60*/  FFMA R20, R41, R61, R20 ;  /* 0x0000003d29147223 */ /* 0x000fe20000000014 */
[----:B------:R-:W-:Y:S01]  /*8f70*/  F2FP.BF16.F32.PACK_AB R106, R13, R12 ;  /* 0x0000000c0d6a723e */ /* 0x000fe200000010ff */
[----:B------:R-:W-:Y:S01]  /*8f80*/  FMUL R24, R38, R28 ;  /* 0x0000001c26187220 */ /* 0x000fe20000400000 */
[----:B------:R-:W-:Y:S01]  /*8f90*/  F2FP.BF16.F32.PACK_AB R107, R19, R14 ;  /* 0x0000000e136b723e */ /* 0x000fe200000010ff */
[----:B------:R-:W-:Y:S01]  /*8fa0*/  FFMA R21, R41, R62, R21 ;  /* 0x0000003e29157223 */ /* 0x000fe20000000015 */
[----:B------:R-:W-:Y:S01]  /*8fb0*/  LOP3.LUT R66, R72, 0xffff0000, RZ, 0xc0, !PT ;  /* 0xffff000048427812 */ /* 0x000fe200078ec0ff */
[C---:B------:R-:W-:Y:S01]  /*8fc0*/  FMUL R25, R38.reuse, R29 ;  /* 0x0000001d26197220 */ /* 0x040fe20000400000 */
[----:B------:R-:W-:Y:S01]  /*8fd0*/  SHF.L.U32 R67, R73, 0x10, RZ ;  /* 0x0000001049437819 */ /* 0x000fe200000006ff */
[----:B------:R1:W-:Y:S01]  /*8fe0*/  STS.128 [R92+0x6010], R104 ;  /* 0x006010685c007388 */ /* 0x0003e20000000c00 */
[----:B------:R-:W-:Y:S01]  /*8ff0*/  FFMA R22, R41, R63, R22 ;  /* 0x0000003f29167223 */ /* 0x000fe20000000016 */
[----:B------:R-:W-:Y:S01]  /*9000*/  LOP3.LUT R68, R73, 0xffff0000, RZ, 0xc0, !PT ;  /* 0xffff000049447812 */ /* 0x000fe200078ec0ff */
[----:B------:R-:W-:Y:S01]  /*9010*/  FMUL R26, R38, R30 ;  /* 0x0000001e261a7220 */ /* 0x000fe20000400000 */
[C---:B------:R-:W-:Y:S01]  /*9020*/  FFMA R27, R41.reuse, R64, R27 ;  /* 0x00000040291b7223 */ /* 0x040fe2000000001b */
[----:B------:R-:W-:Y:S01]  /*9030*/  SHF.L.U32 R69, R74, 0x10, RZ ;  /* 0x000000104a457819 */ /* 0x000fe200000006ff */
[----:B------:R-:W-:Y:S01]  /*9040*/  FMUL R31, R38, R31 ;  /* 0x0000001f261f7220 */ /* 0x000fe20000400000 */
[C---:B------:R-:W-:Y:S01]  /*9050*/  FFMA R24, R41.reuse, R65, R24 ;  /* 0x0000004129187223 */ /* 0x040fe20000000018 */
[----:B------:R-:W-:Y:S01]  /*9060*/  LOP3.LUT R70, R74, 0xffff0000, RZ, 0xc0, !PT ;  /* 0xffff00004a467812 */ /* 0x000fe200078ec0ff */
[C---:B------:R-:W-:Y:S01]  /*9070*/  FMUL R28, R38.reuse, R32 ;  /* 0x00000020261c7220 */ /* 0x040fe20000400000 */
[----:B------:R-:W-:Y:S01]  /*9080*/  FFMA R25, R41, R66, R25 ;  /* 0x0000004229197223 */ /* 0x000fe20000000019 */
[----:B------:R-:W-:Y:S01]  /*9090*/  SHF.L.U32 R71, R75, 0x10, RZ ;  /* 0x000000104b477819 */ /* 0x000fe200000006ff */
[C---:B------:R-:W-:Y:S01]  /*90a0*/  FMUL R29, R38.reuse, R33 ;  /* 0x00000021261d7220 */ /* 0x040fe20000400000 */
[----:B------:R-:W-:Y:S01]  /*90b0*/  FFMA R26, R41, R67, R26 ;  /* 0x00000043291a7223 */ /* 0x000fe2000000001a */
[----:B------:R-:W-:Y:S01]  /*90c0*/  LOP3.LUT R72, R75, 0xffff0000, RZ, 0xc0, !PT ;  /* 0xffff00004b487812 */ /* 0x000fe200078ec0ff */
        /* <DEDUP_REMOVED lines=8> */
[----:B------:R-:W-:Y:S01]  /*9150*/  FFMA R30, R41, R71, R30 ;  /* 0x00000047291e7223 */ /* 0x000fe2000000001e */
[----:B------:R-:W-:Y:S01]  /*9160*/  F2FP.BF16.F32.PACK_AB R111, R27, R22 ;  /* 0x000000161b6f723e */ /* 0x000fe200000010ff */
[----:B------:R-:W-:Y:S01]  /*9170*/  FFMA R35, R41, R72, R35 ;  /* 0x0000004829237223 */ /* 0x000fe20000000023 */
[----:B------:R-:W-:Y:S02]  /*9180*/  F2FP.BF16.F32.PACK_AB R112, R25, R24 ;  /* 0x000000181970723e */ /* 0x000fe400000010ff */
[----:B------:R-:W-:Y:S01]  /*9190*/  F2FP.BF16.F32.PACK_AB R113, R31, R26 ;  /* 0x0000001a1f71723e */ /* 0x000fe200000010ff */
[----:B------:R1:W-:Y:S01]  /*91a0*/  STS.128 [R91+0x6020], R108 ;  /* 0x0060206c5b007388 */ /* 0x0003e20000000c00 */
        /* <DEDUP_REMOVED lines=21> */
.L_x_130:
[----:B------:R-:W-:Y:S05]  /*9300*/  BSYNC.RECONVERGENT B0 ;  /* 0x0000000000007941 */ /* 0x000fea0003800200 */
.L_x_129:
[----:B------:R-:W-:Y:S01]  /*9310*/  BAR.SYNC.DEFER_BLOCKING 0x1, 0x80 ;  /* 0x0042000000007b1d */ /* 0x000fe20000010000 */
[----:B------:R-:W-:Y:S01]  /*9320*/  UISETP.NE.AND UP0, UPT, UR52, -0x4, UPT ;  /* 0xfffffffc3400788c */ /* 0x000fe2000bf05270 */
[----:B------:R-:W-:Y:S08]  /*9330*/  IADD3 R0, PT, PT, R36, 0x1, RZ ;  /* 0x0000000124007810 */ /* 0x000ff00007ffe0ff */
[----:B------:R-:W-:Y:S05]  /*9340*/  BRA.U !UP0, `(.L_x_131) ;  /* 0x0000000108287547 */ /* 0x000fea000b800000 */
[----:B------:R-:W-:Y:S01]  /*9350*/  ISETP.NE.AND P0, PT, R98, RZ, PT ;  /* 0x000000ff6200720c */ /* 0x000fe20003f05270 */
[----:B------:R-:W-:Y:S01]  /*9360*/  IMAD.U32 R3, RZ, RZ, UR46 ;  /* 0x0000002eff037e24 */ /* 0x000fe2000f8e00ff */
[----:B------:R-:W-:Y:S01]  /*9370*/  UIADD3 UR4, UPT, UPT, UR46, 0x1, URZ ;  /* 0x000000012e047890 */ /* 0x000fe2000fffe0ff */
[----:B------:R-:W-:Y:S03]  /*9380*/  IMAD.U32 R2, RZ, RZ, UR47 ;  /* 0x0000002fff027e24 */ /* 0x000fe6000f8e00ff */
[----:B------:R-:W-:Y:S04]  /*9390*/  UISETP.NE.AND UP0, UPT, UR4, 0x4, UPT ;  /* 0x000000040400788c */ /* 0x000fe8000bf05270 */
[----:B------:R-:W-:Y:S03]  /*93a0*/  USEL UR46, UR4, URZ, UP0 ;  /* 0x000000ff042e7287 */ /* 0x000fe60008000000 */
[----:B------:R-:W-:Y:S05]  /*93b0*/  @P0 LEA R3, R3, UR44, 0x3 ;  /* 0x0000002c03030c11 */ /* 0x000fea000f8e18ff */
[----:B------:R-:W-:Y:S05]  /*93c0*/  @P0 VIADD R3, R3, 0x50 ;  /* 0x0000005003030836 */ /* 0x000fea0000000000 */
[----:B------:R-:W-:Y:S04]  /*93d0*/  @P0 PRMT R2, R2, 0x654, R3 ;  /* 0x0000065402020816 */ /* 0x000fe80000000003 */
[----:B------:R3:W-:Y:S03]  /*93e0*/  @P0 SYNCS.ARRIVE.TRANS64.RED.A1T0 RZ, [R2+URZ], RZ ;  /* 0x000000ff02ff09a7 */ /* 0x0007e600081004ff */
.L_x_131:
[----:B------:R-:W-:Y:S01]  /*93f0*/  R2UR UR4, R82 ;  /* 0x00000000520472ca */ /* 0x000fe200000e0000 */
[----:B------:R-:W-:Y:S01]  /*9400*/  UISETP.NE.AND UP0, UPT, UR62, URZ, UPT ;  /* 0x000000ff3e00728c */ /* 0x000fe2000bf05270 */
[----:B------:R-:W-:Y:S01]  /*9410*/  ISETP.NE.AND P0, PT, R86, 0x2, PT ;  /* 0x000000025600780c */ /* 0x000fe20003f05270 */
[----:B------:R-:W-:Y:S01]  /*9420*/  UIADD3 UR20, UPT, UPT, UR37, UR63, URZ ;  /* 0x0000003f25147290 */ /* 0x000fe2000fffe0ff */
[----:B------:R-:W-:Y:S01]  /*9430*/  ISETP.NE.AND P1, PT, R0, 0x4, PT ;  /* 0x000000040000780c */ /* 0x000fe20003f25270 */
[----:B------:R-:W-:Y:S01]  /*9440*/  UIADD3 UR52, UPT, UPT, UR52, 0x4, URZ ;  /* 0x0000000434347890 */ /* 0x000fe2000fffe0ff */
[----:B------:R-:W-:Y:S01]  /*9450*/  SEL R3, RZ, 0x1, P0 ;  /* 0x00000001ff037807 */ /* 0x000fe20000000000 */
[----:B------:R-:W-:Y:S01]  /*9460*/  UMOV UR36, UR61 ;  /* 0x0000003d00247c82 */ /* 0x000fe20008000000 */
[----:B---3--:R-:W-:Y:S02]  /*9470*/  SEL R2, RZ, 0x1, P1 ;  /* 0x00000001ff027807 */ /* 0x008fe40000800000 */
[----:B------:R-:W-:Y:S02]  /*9480*/  LOP3.LUT R88, R88, R3, RZ, 0x3c, !PT ;  /* 0x0000000358587212 */ /* 0x000fe400078e3cff */
[----:B------:R-:W-:Y:S01]  /*9490*/  LOP3.LUT R89, R89, R2, RZ, 0x3c, !PT ;  /* 0x0000000259597212 */ /* 0x000fe200078e3cff */
[----:B------:R-:W-:Y:S01]  /*94a0*/  UIADD3 UR16, UPT, UPT, UR38, UR4, URZ ;  /* 0x0000000426107290 */ /* 0x000fe2000fffe0ff */
[----:B------:R-:W-:Y:S02]  /*94b0*/  SEL R86, R86, RZ, P0 ;  /* 0x000000ff56567207 */ /* 0x000fe40000000000 */
[----:B------:R-:W-:Y:S01]  /*94c0*/  SEL R36, R0, RZ, P1 ;  /* 0x000000ff00247207 */ /* 0x000fe20000800000 */
[----:B------:R-:W-:Y:S08]  /*94d0*/  BRA.U UP0, `(.L_x_132) ;  /* 0xffffffbd00dc7547 */ /* 0x000ff0000b83ffff */
[----:B------:R-:W-:-:S13]  /*94e0*/  R2UR UR4, R83 ;  /* 0x00000000530472ca */ /* 0x000fda00000e0000 */
[----:B------:R-:W-:-:S09]  /*94f0*/  UISETP.NE.AND UP0, UPT, UR4, URZ, UPT ;  /* 0x000000ff0400728c */ /* 0x000fd2000bf05270 */
[----:B------:R-:W-:Y:S05]  /*9500*/  BRA.U !UP0, `(.L_x_133) ;  /* 0x0000000108487547 */ /* 0x000fea000b800000 */
[----:B------:R-:W3:Y:S02]  /*9510*/  LDCU.64 UR4, c[0x0][0x890] ;  /* 0x00011200ff0477ac */ /* 0x000ee40008000a00 */
[----:B---3--:R-:W-:-:S04]  /*9520*/  UISETP.NE.U32.AND UP0, UPT, UR4, URZ, UPT ;  /* 0x000000ff0400728c */ /* 0x008fc8000bf05070 */
[----:B------:R-:W-:-:S09]  /*9530*/  UISETP.NE.AND.EX UP0, UPT, UR5, URZ, UPT, UP0 ;  /* 0x000000ff0500728c */ /* 0x000fd2000bf05300 */
[----:B------:R-:W-:Y:S05]  /*9540*/  BRA.U UP0, `(.L_x_134) ;  /* 0x00000001000c7547 */ /* 0x000fea000b800000 */
[----:B------:R-:W-:-:S13]  /*9550*/  FSETP.NEU.AND P0, PT, R41, RZ, PT ;  /* 0x000000ff2900720b */ /* 0x000fda0003f0d000 */
[----:B------:R-:W-:Y:S05]  /*9560*/  @!P0 EXIT ;  /* 0x000000000000894d */ /* 0x000fea0003800000 */
[----:B------:R-:W-:Y:S05]  /*9570*/  BRA `(.L_x_133) ;  /* 0x00000000002c7947 */ /* 0x000fea0003800000 */
.L_x_134:
[----:B------:R-:W-:Y:S01]  /*9580*/  ISETP.NE.AND P0, PT, R85, RZ, PT ;  /* 0x000000ff5500720c */ /* 0x000fe20003f05270 */
[----:B------:R-:W-:-:S12]  /*9590*/  BSSY.RECONVERGENT B0, `(.L_x_133) ;  /* 0x0000009000007945 */ /* 0x000fd80003800200 */
[----:B------:R-:W-:Y:S05]  /*95a0*/  @P0 BRA `(.L_x_135) ;  /* 0x0000000000140947 */ /* 0x000fea0003800000 */
[----:B------:R-:W3:Y:S02]  /*95b0*/  LDCU.64 UR4, c[0x0][0x888] ;  /* 0x00011100ff0477ac */ /* 0x000ee40008000a00 */
[----:B---3--:R-:W-:-:S04]  /*95c0*/  ISETP.NE.U32.AND P0, PT, RZ, UR4, PT ;  /* 0x00000004ff007c0c */ /* 0x008fc8000bf05070 */
[----:B------:R-:W-:-:S13]  /*95d0*/  ISETP.NE.AND.EX P0, PT, RZ, UR5, PT, P0 ;  /* 0x00000005ff007c0c */ /* 0x000fda000bf05300 */
[----:B------:R-:W-:Y:S05]  /*95e0*/  @!P0 EXIT ;  /* 0x000000000000894d */ /* 0x000fea0003800000 */
[----:B------:R-:W-:Y:S05]  /*95f0*/  BRA `(.L_x_136) ;  /* 0x0000000000087947 */ /* 0x000fea0003800000 */
.L_x_135:
[----:B------:R-:W-:-:S13]  /*9600*/  FSETP.NEU.AND P0, PT, R41, RZ, PT ;  /* 0x000000ff2900720b */ /* 0x000fda0003f0d000 */
[----:B------:R-:W-:Y:S05]  /*9610*/  @!P0 EXIT ;  /* 0x000000000000894d */ /* 0x000fea0003800000 */
.L_x_136:
[----:B------:R-:W-:Y:S05]  /*9620*/  BSYNC.RECONVERGENT B0 ;  /* 0x0000000000007941 */ /* 0x000fea0003800200 */
.L_x_133:
[----:B------:R-:W-:Y:S01]  /*9630*/  ULEA UR4, UR46, UR44, 0x3 ;  /* 0x0000002c2e047291 */ /* 0x000fe2000f8e18ff */
[----:B------:R-:W-:-:S04]  /*9640*/  DEPBAR.LE SB0, 0x0 ;  /* 0x000080000000791a */ /* 0x000fc80000000000 */
[----:B------:R-:W-:-:S04]  /*9650*/  UIADD3 UR4, UPT, UPT, UR4, 0x50, URZ ;  /* 0x0000005004047890 */ /* 0x000fc8000fffe0ff */
[----:B------:R-:W-:-:S09]  /*9660*/  UPRMT UR4, UR47, 0x654, UR4 ;  /* 0x000006542f047896 */ /* 0x000fd20008000004 */
[----:B------:R-:W-:Y:S01]  /*9670*/  SYNCS.ARRIVE.TRANS64.RED.A1T0 RZ, [UR4], RZ ;  /* 0x000000ffffff79a7 */ /* 0x000fe20008100404 */
[----:B------:R-:W-:Y:S05]  /*9680*/  EXIT ;  /* 0x000000000000794d */ /* 0x000fea0003800000 */
.L_x_24:
[----:B--2---:R2:W3:Y:S02]  /*9690*/  SYNCS.PHASECHK.TRANS64.TRYWAIT P0, [R3+URZ+0xf0], R2 ;  /* 0x0000f002030075a7 */ /* 0x0044e400080011ff */
[----:B---3--:R-:W-:Y:S05]  /*96a0*/  @!P0 NANOSLEEP.SYNCS 0x989680 ;  /* 0x009896800000895d */ /* 0x008fea0003900000 */
[----:B------:R-:W3:Y:S02]  /*96b0*/  @!P0 SYNCS.PHASECHK.TRANS64 P0, [R3+URZ+0xf0], R2 ;  /* 0x0000f002030085a7 */ /* 0x000ee400080010ff */
[----:B---3--:R-:W-:Y:S05]  /*96c0*/  @!P0 BRA `(.L_x_24) ;  /* 0xfffffffc00f08947 */ /* 0x008fea000383ffff */
[----:B------:R-:W-:Y:S05]  /*96d0*/  BRA `(.L_x_137) ;  /* 0xffffff80006c7947 */ /* 0x000fea000383ffff */
.L_x_27:
[----:B-1----:R-:W-:-:S07]  /*96e0*/  MOV R0, UR33 ;  /* 0x0000002100007c02 */ /* 0x002fce0008000f00 */
.L_x_138:
[----:B-1----:R1:W2:Y:S02]  /*96f0*/  SYNCS.PHASECHK.TRANS64.TRYWAIT P0, [R0+URZ+0x18], R3 ;  /* 0x00001803000075a7 */ /* 0x0022a400080011ff */
[----:B--2---:R-:W-:Y:S05]  /*9700*/  @!P0 NANOSLEEP.SYNCS 0x989680 ;  /* 0x009896800000895d */ /* 0x004fea0003900000 */
[----:B------:R-:W2:Y:S02]  /*9710*/  @!P0 SYNCS.PHASECHK.TRANS64 P0, [R0+URZ+0x18], R3 ;  /* 0x00001803000085a7 */ /* 0x000ea400080010ff */
[----:B--2---:R-:W-:Y:S05]  /*9720*/  @!P0 BRA `(.L_x_138) ;  /* 0xfffffffc00f08947 */ /* 0x004fea000383ffff */
[----:B------:R-:W-:Y:S05]  /*9730*/  BRA `(.L_x_26) ;  /* 0xffffff8000b47947 */ /* 0x000fea000383ffff */
.L_x_34:
[----:B-1----:R-:W-:-:S07]  /*9740*/  MOV R0, UR33 ;  /* 0x0000002100007c02 */ /* 0x002fce0008000f00 */
.L_x_139:
[----:B-1----:R1:W2:Y:S02]  /*9750*/  SYNCS.PHASECHK.TRANS64.TRYWAIT P0, [R0+URZ+0x18], R3 ;  /* 0x00001803000075a7 */ /* 0x0022a400080011ff */
[----:B--2---:R-:W-:Y:S05]  /*9760*/  @!P0 NANOSLEEP.SYNCS 0x989680 ;  /* 0x009896800000895d */ /* 0x004fea0003900000 */
[----:B------:R-:W2:Y:S02]  /*9770*/  @!P0 SYNCS.PHASECHK.TRANS64 P0, [R0+URZ+0x18], R3 ;  /* 0x00001803000085a7 */ /* 0x000ea400080010ff */
[----:B--2---:R-:W-:Y:S05]  /*9780*/  @!P0 BRA `(.L_x_139) ;  /* 0xfffffffc00f08947 */ /* 0x004fea000383ffff */
[----:B------:R-:W-:Y:S05]  /*9790*/  BRA `(.L_x_33) ;  /* 0xffffff8400a87947 */ /* 0x000fea000383ffff */
.L_x_39:
[----:B-1----:R1:W2:Y:S02]  /*97a0*/  SYNCS.PHASECHK.TRANS64.TRYWAIT P0, [R3+URZ+0x80], R0 ;  /* 0x00008000030075a7 */ /* 0x0022a400080011ff */
[----:B--2---:R-:W-:Y:S05]  /*97b0*/  @!P0 NANOSLEEP.SYNCS 0x989680 ;  /* 0x009896800000895d */ /* 0x004fea0003900000 */
[----:B------:R-:W2:Y:S02]  /*97c0*/  @!P0 SYNCS.PHASECHK.TRANS64 P0, [R3+URZ+0x80], R0 ;  /* 0x00008000030085a7 */ /* 0x000ea400080010ff */
[----:B--2---:R-:W-:Y:S05]  /*97d0*/  @!P0 BRA `(.L_x_39) ;  /* 0xfffffffc00f08947 */ /* 0x004fea000383ffff */
[----:B------:R-:W-:Y:S05]  /*97e0*/  BRA `(.L_x_140) ;  /* 0xffffff88007c7947 */ /* 0x000fea000383ffff */
.L_x_43:
[----:B-1----:R-:W-:-:S07]  /*97f0*/  MOV R0, UR4 ;  /* 0x0000000400007c02 */ /* 0x002fce0008000f00 */
.L_x_141:
[----:B-1----:R1:W2:Y:S02]  /*9800*/  SYNCS.PHASECHK.TRANS64.TRYWAIT P0, [R0+URZ], R3 ;  /* 0x00000003000075a7 */ /* 0x0022a400080011ff */
[----:B--2---:R-:W-:Y:S05]  /*9810*/  @!P0 NANOSLEEP.SYNCS 0x989680 ;  /* 0x009896800000895d */ /* 0x004fea0003900000 */
[----:B------:R-:W2:Y:S02]  /*9820*/  @!P0 SYNCS.PHASECHK.TRANS64 P0, [R0+URZ], R3 ;  /* 0x00000003000085a7 */ /* 0x000ea400080010ff */
[----:B--2---:R-:W-:Y:S05]  /*9830*/  @!P0 BRA `(.L_x_141) ;  /* 0xfffffffc00f08947 */ /* 0x004fea000383ffff */
[----:B------:R-:W-:Y:S05]  /*9840*/  BRA `(.L_x_142) ;  /* 0xffffff9000247947 */ /* 0x000fea000383ffff */
.L_x_44:
[----:B------:R-:W-:-:S07]  /*9850*/  MOV R0, UR5 ;  /* 0x0000000500007c02 */ /* 0x000fce0008000f00 */
.L_x_143:
[----:B-1----:R1:W2:Y:S02]  /*9860*/  SYNCS.PHASECHK.TRANS64.TRYWAIT P0, [R0+URZ], R3 ;  /* 0x00000003000075a7 */ /* 0x0022a400080011ff */
[----:B--2---:R-:W-:Y:S05]  /*9870*/  @!P0 NANOSLEEP.SYNCS 0x989680 ;  /* 0x009896800000895d */ /* 0x004fea0003900000 */
[----:B------:R-:W2:Y:S02]  /*9880*/  @!P0 SYNCS.PHASECHK.TRANS64 P0, [R0+URZ], R3 ;  /* 0x00000003000085a7 */ /* 0x000ea400080010ff */
[----:B--2---:R-:W-:Y:S05]  /*9890*/  @!P0 BRA `(.L_x_143) ;  /* 0xfffffffc00f08947 */ /* 0x004fea000383ffff */
[----:B------:R-:W-:Y:S05]  /*98a0*/  BRA `(.L_x_144) ;  /* 0xffffff9000307947 */ /* 0x000fea000383ffff */
.L_x_47:
[----:B-1----:R1:W2:Y:S02]  /*98b0*/  SYNCS.PHASECHK.TRANS64.TRYWAIT P0, [R2+URZ+0xe0], R5 ;  /* 0x0000e005020075a7 */ /* 0x0022a400080011ff */
[----:B--2---:R-:W-:Y:S05]  /*98c0*/  @!P0 NANOSLEEP.SYNCS 0x989680 ;  /* 0x009896800000895d */ /* 0x004fea0003900000 */
[----:B------:R-:W2:Y:S02]  /*98d0*/  @!P0 SYNCS.PHASECHK.TRANS64 P0, [R2+URZ+0xe0], R5 ;  /* 0x0000e005020085a7 */ /* 0x000ea400080010ff */
[----:B--2---:R-:W-:Y:S05]  /*98e0*/  @!P0 BRA `(.L_x_47) ;  /* 0xfffffffc00f08947 */ /* 0x004fea000383ffff */
[----:B------:R-:W-:Y:S05]  /*98f0*/  BRA `(.L_x_145) ;  /* 0xffffff90008c7947 */ /* 0x000fea000383ffff */
.L_x_48:
[----:B------:R-:W-:-:S07]  /*9900*/  MOV R2, UR4 ;  /* 0x0000000400027c02 */ /* 0x000fce0008000f00 */
.L_x_146:
[----:B-1----:R1:W2:Y:S02]  /*9910*/  SYNCS.PHASECHK.TRANS64.TRYWAIT P0, [R2+URZ+0x90], R5 ;  /* 0x00009005020075a7 */ /* 0x0022a400080011ff */
[----:B--2---:R-:W-:Y:S05]  /*9920*/  @!P0 NANOSLEEP.SYNCS 0x989680 ;  /* 0x009896800000895d */ /* 0x004fea0003900000 */
[----:B------:R-:W2:Y:S02]  /*9930*/  @!P0 SYNCS.PHASECHK.TRANS64 P0, [R2+URZ+0x90], R5 ;  /* 0x00009005020085a7 */ /* 0x000ea400080010ff */
[----:B--2---:R-:W-:Y:S05]  /*9940*/  @!P0 BRA `(.L_x_146) ;  /* 0xfffffffc00f08947 */ /* 0x004fea000383ffff */
[----:B------:R-:W-:Y:S05]  /*9950*/  BRA `(.L_x_147) ;  /* 0xffffff90009c7947 */ /* 0x000fea000383ffff */
.L_x_49:
[----:B-1----:R1:W2:Y:S02]  /*9960*/  SYNCS.PHASECHK.TRANS64.TRYWAIT P1, [R2+URZ+0x80], R5 ;  /* 0x00008005020075a7 */ /* 0x0022a400080211ff */
[----:B--2---:R-:W-:Y:S05]  /*9970*/  @!P1 NANOSLEEP.SYNCS 0x989680 ;  /* 0x009896800000995d */ /* 0x004fea0003900000 */
[----:B------:R-:W2:Y:S02]  /*9980*/  @!P1 SYNCS.PHASECHK.TRANS64 P1, [R2+URZ+0x80], R5 ;  /* 0x00008005020095a7 */ /* 0x000ea400080210ff */
[----:B--2---:R-:W-:Y:S05]  /*9990*/  @!P1 BRA `(.L_x_49) ;  /* 0xfffffffc00f09947 */ /* 0x004fea000383ffff */
[----:B------:R-:W-:Y:S05]  /*99a0*/  BRA `(.L_x_148) ;  /* 0xffffff9000cc7947 */ /* 0x000fea000383ffff */
.L_x_52:
[----:B------:R-:W-:-:S07]  /*99b0*/  MOV R0, UR4 ;  /* 0x0000000400007c02 */ /* 0x000fce0008000f00 */
.L_x_149:
[----:B-1----:R1:W2:Y:S02]  /*99c0*/  SYNCS.PHASECHK.TRANS64.TRYWAIT P0, [R0+URZ+0x90], R3 ;  /* 0x00009003000075a7 */ /* 0x0022a400080011ff */
[----:B--2---:R-:W-:Y:S05]  /*99d0*/  @!P0 NANOSLEEP.SYNCS 0x989680 ;  /* 0x009896800000895d */ /* 0x004fea0003900000 */
[----:B------:R-:W2:Y:S02]  /*99e0*/  @!P0 SYNCS.PHASECHK.TRANS64 P0, [R0+URZ+0x90], R3 ;  /* 0x00009003000085a7 */ /* 0x000ea400080010ff */
[----:B--2---:R-:W-:Y:S05]  /*99f0*/  @!P0 BRA `(.L_x_149) ;  /* 0xfffffffc00f08947 */ /* 0x004fea000383ffff */
[----:B------:R-:W-:Y:S05]  /*9a00*/  BRA `(.L_x_51) ;  /* 0xffffff9400207947 */ /* 0x000fea000383ffff */
.L_x_59:
[----:B-1----:R1:W2:Y:S02]  /*9a10*/  SYNCS.PHASECHK.TRANS64.TRYWAIT P1, [R0+URZ+0x80], R5 ;  /* 0x00008005000075a7 */ /* 0x0022a400080211ff */
[----:B--2---:R-:W-:Y:S05]  /*9a20*/  @!P1 NANOSLEEP.SYNCS 0x989680 ;  /* 0x009896800000995d */ /* 0x004fea0003900000 */
[----:B------:R-:W2:Y:S02]  /*9a30*/  @!P1 SYNCS.PHASECHK.TRANS64 P1, [R0+URZ+0x80], R5 ;  /* 0x00008005000095a7 */ /* 0x000ea400080210ff */
[----:B--2---:R-:W-:Y:S05]  /*9a40*/  @!P1 BRA `(.L_x_59) ;  /* 0xfffffffc00f09947 */ /* 0x004fea000383ffff */
[----:B------:R-:W-:Y:S05]  /*9a50*/  BRA `(.L_x_150) ;  /* 0xffffff9800b47947 */ /* 0x000fea000383ffff */
.L_x_60:
[----:B------:R-:W-:-:S07]  /*9a60*/  MOV R3, UR45 ;  /* 0x0000002d00037c02 */ /* 0x000fce0008000f00 */
.L_x_151:
[----:B-1----:R1:W2:Y:S02]  /*9a70*/  SYNCS.PHASECHK.TRANS64.TRYWAIT P0, [R3+URZ+0xc0], R0 ;  /* 0x0000c000030075a7 */ /* 0x0022a400080011ff */
[----:B--2---:R-:W-:Y:S05]  /*9a80*/  @!P0 NANOSLEEP.SYNCS 0x989680 ;  /* 0x009896800000895d */ /* 0x004fea0003900000 */
[----:B------:R-:W2:Y:S02]  /*9a90*/  @!P0 SYNCS.PHASECHK.TRANS64 P0, [R3+URZ+0xc0], R0 ;  /* 0x0000c000030085a7 */ /* 0x000ea400080010ff */
[----:B--2---:R-:W-:Y:S05]  /*9aa0*/  @!P0 BRA `(.L_x_151) ;  /* 0xfffffffc00f08947 */ /* 0x004fea000383ffff */
[----:B------:R-:W-:Y:S05]  /*9ab0*/  BRA `(.L_x_152) ;  /* 0xffffff9800ec7947 */ /* 0x000fea000383ffff */
.L_x_63:
[----:B------:R-:W-:Y:S07]  /*9ac0*/  MOV R0, UR7 ;  /* 0x0000000700007c02 */ /* 0x000fee0008000f00 */
.L_x_153:
[----:B-1----:R1:W2:Y:S02]  /*9ad0*/  SYNCS.PHASECHK.TRANS64.TRYWAIT P0, [R0+URZ], R3 ;  /* 0x00000003000075a7 */ /* 0x0022a400080011ff */
[----:B--2---:R-:W-:Y:S05]  /*9ae0*/  @!P0 NANOSLEEP.SYNCS 0x989680 ;  /* 0x009896800000895d */ /* 0x004fea0003900000 */
[----:B------:R-:W2:Y:S02]  /*9af0*/  @!P0 SYNCS.PHASECHK.TRANS64 P0, [R0+URZ], R3 ;  /* 0x00000003000085a7 */ /* 0x000ea400080010ff */
[----:B--2---:R-:W-:Y:S05]  /*9b00*/  @!P0 BRA `(.L_x_153) ;  /* 0xfffffffc00f08947 */ /* 0x004fea000383ffff */
[----:B------:R-:W-:Y:S05]  /*9b10*/  BRA `(.L_x_62) ;  /* 0xffffff9c00087947 */ /* 0x000fea000383ffff */
.L_x_66:
[----:B------:R-:W-:-:S07]  /*9b20*/  MOV R0, UR4 ;  /* 0x0000000400007c02 */ /* 0x000fce0008000f00 */
.L_x_154:
[----:B--2---:R2:W4:Y:S02]  /*9b30*/  SYNCS.PHASECHK.TRANS64.TRYWAIT P0, [R0+URZ], R3 ;  /* 0x00000003000075a7 */ /* 0x00452400080011ff */
[----:B----4-:R-:W-:Y:S05]  /*9b40*/  @!P0 NANOSLEEP.SYNCS 0x989680 ;  /* 0x009896800000895d */ /* 0x010fea0003900000 */
[----:B------:R-:W4:Y:S02]  /*9b50*/  @!P0 SYNCS.PHASECHK.TRANS64 P0, [R0+URZ], R3 ;  /* 0x00000003000085a7 */ /* 0x000f2400080010ff */
[----:B----4-:R-:W-:Y:S05]  /*9b60*/  @!P0 BRA `(.L_x_154) ;  /* 0xfffffffc00f08947 */ /* 0x010fea000383ffff */
[----:B------:R-:W-:Y:S05]  /*9b70*/  BRA `(.L_x_155) ;  /* 0xffffffa000347947 */ /* 0x000fea000383ffff */
.L_x_67:
[----:B------:R-:W-:-:S07]  /*9b80*/  MOV R0, UR5 ;  /* 0x0000000500007c02 */ /* 0x000fce0008000f00 */
.L_x_156:
[----:B-1----:R1:W2:Y:S02]  /*9b90*/  SYNCS.PHASECHK.TRANS64.TRYWAIT P0, [R0+URZ], R3 ;  /* 0x00000003000075a7 */ /* 0x0022a400080011ff */
[----:B--2---:R-:W-:Y:S05]  /*9ba0*/  @!P0 NANOSLEEP.SYNCS 0x989680 ;  /* 0x009896800000895d */ /* 0x004fea0003900000 */
[----:B------:R-:W2:Y:S02]  /*9bb0*/  @!P0 SYNCS.PHASECHK.TRANS64 P0, [R0+URZ], R3 ;  /* 0x00000003000085a7 */ /* 0x000ea400080010ff */
[----:B--2---:R-:W-:Y:S05]  /*9bc0*/  @!P0 BRA `(.L_x_156) ;  /* 0xfffffffc00f08947 */ /* 0x004fea000383ffff */
[----:B------:R-:W-:Y:S05]  /*9bd0*/  BRA `(.L_x_157) ;  /* 0xffffffa000407947 */ /* 0x000fea000383ffff */
.L_x_68:
[----:B------:R-:W-:-:S07]  /*9be0*/  MOV R0, UR5 ;  /* 0x0000000500007c02 */ /* 0x000fce0008000f00 */
.L_x_158:
[----:B-1----:R1:W2:Y:S02]  /*9bf0*/  SYNCS.PHASECHK.TRANS64.TRYWAIT P0, [R0+URZ], R3 ;  /* 0x00000003000075a7 */ /* 0x0022a400080011ff */
[----:B--2---:R-:W-:Y:S05]  /*9c00*/  @!P0 NANOSLEEP.SYNCS 0x989680 ;  /* 0x009896800000895d */ /* 0x004fea0003900000 */
[----:B------:R-:W2:Y:S02]  /*9c10*/  @!P0 SYNCS.PHASECHK.TRANS64 P0, [R0+URZ], R3 ;  /* 0x00000003000085a7 */ /* 0x000ea400080010ff */
[----:B--2---:R-:W-:Y:S05]  /*9c20*/  @!P0 BRA `(.L_x_158) ;  /* 0xfffffffc00f08947 */ /* 0x004fea000383ffff */
[----:B------:R-:W-:Y:S05]  /*9c30*/  BRA `(.L_x_159) ;  /* 0xffffffa0004c7947 */ /* 0x000fea000383ffff */
.L_x_69:
[----:B------:R-:W-:-:S07]  /*9c40*/  MOV R0, UR4 ;  /* 0x0000000400007c02 */ /* 0x000fce0008000f00 */
.L_x_160:
[----:B-1----:R1:W2:Y:S02]  /*9c50*/  SYNCS.PHASECHK.TRANS64.TRYWAIT P0, [R0+URZ], R3 ;  /* 0x00000003000075a7 */ /* 0x0022a400080011ff */
[----:B--2---:R-:W-:Y:S05]  /*9c60*/  @!P0 NANOSLEEP.SYNCS 0x989680 ;  /* 0x009896800000895d */ /* 0x004fea0003900000 */
[----:B------:R-:W2:Y:S02]  /*9c70*/  @!P0 SYNCS.PHASECHK.TRANS64 P0, [R0+URZ], R3 ;  /* 0x00000003000085a7 */ /* 0x000ea400080010ff */
[----:B--2---:R-:W-:Y:S05]  /*9c80*/  @!P0 BRA `(.L_x_160) ;  /* 0xfffffffc00f08947 */ /* 0x004fea000383ffff */
[----:B------:R-:W-:Y:S05]  /*9c90*/  BRA `(.L_x_161) ;  /* 0xffffffa000587947 */ /* 0x000fea000383ffff */
.L_x_74:
[----:B--2---:R2:W3:Y:S02]  /*9ca0*/  SYNCS.PHASECHK.TRANS64.TRYWAIT P0, [R12+URZ+0x80], R9 ;  /* 0x000080090c0075a7 */ /* 0x0044e400080011ff */
[----:B---3--:R-:W-:Y:S05]  /*9cb0*/  @!P0 NANOSLEEP.SYNCS 0x989680 ;  /* 0x009896800000895d */ /* 0x008fea0003900000 */
[----:B------:R-:W3:Y:S02]  /*9cc0*/  @!P0 SYNCS.PHASECHK.TRANS64 P0, [R12+URZ+0x80], R9 ;  /* 0x000080090c0085a7 */ /* 0x000ee400080010ff */
[----:B---3--:R-:W-:Y:S05]  /*9cd0*/  @!P0 BRA `(.L_x_74) ;  /* 0xfffffffc00f08947 */ /* 0x008fea000383ffff */
[----:B------:R-:W-:Y:S05]  /*9ce0*/  BRA `(.L_x_162) ;  /* 0xffffffa400787947 */ /* 0x000fea000383ffff */
.L_x_77:
[----:B------:R-:W-:Y:S07]  /*9cf0*/  MOV R0, UR21 ;  /* 0x0000001500007c02 */ /* 0x000fee0008000f00 */
.L_x_163:
[----:B--2---:R2:W3:Y:S02]  /*9d00*/  SYNCS.PHASECHK.TRANS64.TRYWAIT P2, [R0+URZ+0x78], R11 ;  /* 0x0000780b000075a7 */ /* 0x0044e400080411ff */
[----:B---3--:R-:W-:Y:S05]  /*9d10*/  @!P2 NANOSLEEP.SYNCS 0x989680 ;  /* 0x009896800000a95d */ /* 0x008fea0003900000 */
[----:B------:R-:W3:Y:S02]  /*9d20*/  @!P2 SYNCS.PHASECHK.TRANS64 P2, [R0+URZ+0x78], R11 ;  /* 0x0000780b0000a5a7 */ /* 0x000ee400080410ff */
[----:B---3--:R-:W-:Y:S05]  /*9d30*/  @!P2 BRA `(.L_x_163) ;  /* 0xfffffffc00f0a947 */ /* 0x008fea000383ffff */
[----:B------:R-:W-:Y:S05]  /*9d40*/  BRA `(.L_x_76) ;  /* 0xffffffa800e07947 */ /* 0x000fea000383ffff */
.L_x_80:
[----:B--2---:R-:W-:Y:S07]  /*9d50*/  MOV R0, UR21 ;  /* 0x0000001500007c02 */ /* 0x004fee0008000f00 */
.L_x_164:
[----:B--2---:R2:W3:Y:S02]  /*9d60*/  SYNCS.PHASECHK.TRANS64.TRYWAIT P0, [R0+URZ+0x50], R9 ;  /* 0x00005009000075a7 */ /* 0x0044e400080011ff */
[----:B---3--:R-:W-:Y:S05]  /*9d70*/  @!P0 NANOSLEEP.SYNCS 0x989680 ;  /* 0x009896800000895d */ /* 0x008fea0003900000 */
[----:B------:R-:W3:Y:S02]  /*9d80*/  @!P0 SYNCS.PHASECHK.TRANS64 P0, [R0+URZ+0x50], R9 ;  /* 0x00005009000085a7 */ /* 0x000ee400080010ff */
[----:B---3--:R-:W-:Y:S05]  /*9d90*/  @!P0 BRA `(.L_x_164) ;  /* 0xfffffffc00f08947 */ /* 0x008fea000383ffff */
[----:B------:R-:W-:Y:S05]  /*9da0*/  BRA `(.L_x_165) ;  /* 0xffffffac003c7947 */ /* 0x000fea000383ffff */
.L_x_81:
[----:B------:R-:W-:Y:S07]  /*9db0*/  MOV R0, UR21 ;  /* 0x0000001500007c02 */ /* 0x000fee0008000f00 */
.L_x_166:
[----:B--2---:R2:W3:Y:S02]  /*9dc0*/  SYNCS.PHASECHK.TRANS64.TRYWAIT P0, [R0+URZ+0x58], R9 ;  /* 0x00005809000075a7 */ /* 0x0044e400080011ff */
[----:B---3--:R-:W-:Y:S05]  /*9dd0*/  @!P0 NANOSLEEP.SYNCS 0x989680 ;  /* 0x009896800000895d */ /* 0x008fea0003900000 */
[----:B------:R-:W3:Y:S02]  /*9de0*/  @!P0 SYNCS.PHASECHK.TRANS64 P0, [R0+URZ+0x58], R9 ;  /* 0x00005809000085a7 */ /* 0x000ee400080010ff */
[----:B---3--:R-:W-:Y:S05]  /*9df0*/  @!P0 BRA `(.L_x_166) ;  /* 0xfffffffc00f08947 */ /* 0x008fea000383ffff */
[----:B------:R-:W-:Y:S05]  /*9e00*/  BRA `(.L_x_167) ;  /* 0xffffffac00787947 */ /* 0x000fea000383ffff */
.L_x_82:
[----:B------:R-:W-:Y:S07]  /*9e10*/  MOV R0, UR21 ;  /* 0x0000001500007c02 */ /* 0x000fee0008000f00 */
.L_x_168:
[----:B--2---:R2:W3:Y:S02]  /*9e20*/  SYNCS.PHASECHK.TRANS64.TRYWAIT P0, [R0+URZ+0x60], R9 ;  /* 0x00006009000075a7 */ /* 0x0044e400080011ff */
[----:B---3--:R-:W-:Y:S05]  /*9e30*/  @!P0 NANOSLEEP.SYNCS 0x989680 ;  /* 0x009896800000895d */ /* 0x008fea0003900000 */
[----:B------:R-:W3:Y:S02]  /*9e40*/  @!P0 SYNCS.PHASECHK.TRANS64 P0, [R0+URZ+0x60], R9 ;  /* 0x00006009000085a7 */ /* 0x000ee400080010ff */
[----:B---3--:R-:W-:Y:S05]  /*9e50*/  @!P0 BRA `(.L_x_168) ;  /* 0xfffffffc00f08947 */ /* 0x008fea000383ffff */
[----:B------:R-:W-:Y:S05]  /*9e60*/  BRA `(.L_x_169) ;  /* 0xffffffac00c07947 */ /* 0x000fea000383ffff */
.L_x_83:
[----:B------:R-:W-:Y:S07]  /*9e70*/  MOV R0, UR21 ;  /* 0x0000001500007c02 */ /* 0x000fee0008000f00 */
.L_x_170:
[----:B--2---:R2:W3:Y:S02]  /*9e80*/  SYNCS.PHASECHK.TRANS64.TRYWAIT P0, [R0+URZ+0x68], R9 ;  /* 0x00006809000075a7 */ /* 0x0044e400080011ff */
[----:B---3--:R-:W-:Y:S05]  /*9e90*/  @!P0 NANOSLEEP.SYNCS 0x989680 ;  /* 0x009896800000895d */ /* 0x008fea0003900000 */
[----:B------:R-:W3:Y:S02]  /*9ea0*/  @!P0 SYNCS.PHASECHK.TRANS64 P0, [R0+URZ+0x68], R9 ;  /* 0x00006809000085a7 */ /* 0x000ee400080010ff */
[----:B---3--:R-:W-:Y:S05]  /*9eb0*/  @!P0 BRA `(.L_x_170) ;  /* 0xfffffffc00f08947 */ /* 0x008fea000383ffff */
[----:B------:R-:W-:Y:S05]  /*9ec0*/  BRA `(.L_x_171) ;  /* 0xffffffb000047947 */ /* 0x000fea000383ffff */
.L_x_85:
[----:B------:R-:W-:-:S07]  /*9ed0*/  MOV R0, UR21 ;  /* 0x0000001500007c02 */ /* 0x000fce0008000f00 */
.L_x_172:
[----:B---3--:R3:W4:Y:S02]  /*9ee0*/  SYNCS.PHASECHK.TRANS64.TRYWAIT P0, [R0+URZ+0x50], R3 ;  /* 0x00005003000075a7 */ /* 0x00872400080011ff */
[----:B----4-:R-:W-:Y:S05]  /*9ef0*/  @!P0 NANOSLEEP.SYNCS 0x989680 ;  /* 0x009896800000895d */ /* 0x010fea0003900000 */
[----:B------:R-:W4:Y:S02]  /*9f00*/  @!P0 SYNCS.PHASECHK.TRANS64 P0, [R0+URZ+0x50], R3 ;  /* 0x00005003000085a7 */ /* 0x000f2400080010ff */
[----:B----4-:R-:W-:Y:S05]  /*9f10*/  @!P0 BRA `(.L_x_172) ;  /* 0xfffffffc00f08947 */ /* 0x010fea000383ffff */
[----:B------:R-:W-:Y:S05]  /*9f20*/  BRA `(.L_x_173) ;  /* 0xffffffb000787947 */ /* 0x000fea000383ffff */
.L_x_86:
[----:B---3--:R-:W-:-:S07]  /*9f30*/  MOV R0, UR21 ;  /* 0x0000001500007c02 */ /* 0x008fce0008000f00 */
.L_x_174:
[----:B---3--:R3:W4:Y:S02]  /*9f40*/  SYNCS.PHASECHK.TRANS64.TRYWAIT P0, [R0+URZ+0x58], R3 ;  /* 0x00005803000075a7 */ /* 0x00872400080011ff */
[----:B----4-:R-:W-:Y:S05]  /*9f50*/  @!P0 NANOSLEEP.SYNCS 0x989680 ;  /* 0x009896800000895d */ /* 0x010fea0003900000 */
[----:B------:R-:W4:Y:S02]  /*9f60*/  @!P0 SYNCS.PHASECHK.TRANS64 P0, [R0+URZ+0x58], R3 ;  /* 0x00005803000085a7 */ /* 0x000f2400080010ff */
[----:B----4-:R-:W-:Y:S05]  /*9f70*/  @!P0 BRA `(.L_x_174) ;  /* 0xfffffffc00f08947 */ /* 0x010fea000383ffff */
[----:B------:R-:W-:Y:S05]  /*9f80*/  BRA `(.L_x_175) ;  /* 0xffffffb000687947 */ /* 0x000fea000383ffff */
.L_x_87:
[----:B---3--:R-:W-:-:S07]  /*9f90*/  MOV R0, UR21 ;  /* 0x0000001500007c02 */ /* 0x008fce0008000f00 */
.L_x_176:
[----:B---3--:R3:W4:Y:S02]  /*9fa0*/  SYNCS.PHASECHK.TRANS64.TRYWAIT P0, [R0+URZ+0x60], R3 ;  /* 0x00006003000075a7 */ /* 0x00872400080011ff */
[----:B----4-:R-:W-:Y:S05]  /*9fb0*/  @!P0 NANOSLEEP.SYNCS 0x989680 ;  /* 0x009896800000895d */ /* 0x010fea0003900000 */
[----:B------:R-:W4:Y:S02]  /*9fc0*/  @!P0 SYNCS.PHASECHK.TRANS64 P0, [R0+URZ+0x60], R3 ;  /* 0x00006003000085a7 */ /* 0x000f2400080010ff */
[----:B----4-:R-:W-:Y:S05]  /*9fd0*/  @!P0 BRA `(.L_x_176) ;  /* 0xfffffffc00f08947 */ /* 0x010fea000383ffff */
[----:B------:R-:W-:Y:S05]  /*9fe0*/  BRA `(.L_x_177) ;  /* 0xffffffb000587947 */ /* 0x000fea000383ffff */
.L_x_89:
[----:B-1----:R1:W2:Y:S02]  /*9ff0*/  SYNCS.PHASECHK.TRANS64.TRYWAIT P0, [R3+URZ+0x80], R0 ;  /* 0x00008000030075a7 */ /* 0x0022a400080011ff */
[----:B--2---:R-:W-:Y:S05]  /*a000*/  @!P0 NANOSLEEP.SYNCS 0x989680 ;  /* 0x009896800000895d */ /* 0x004fea0003900000 */
[----:B------:R-:W2:Y:S02]  /*a010*/  @!P0 SYNCS.PHASECHK.TRANS64 P0, [R3+URZ+0x80], R0 ;  /* 0x00008000030085a7 */ /* 0x000ea400080010ff */
[----:B--2---:R-:W-:Y:S05]  /*a020*/  @!P0 BRA `(.L_x_89) ;  /* 0xfffffffc00f08947 */ /* 0x004fea000383ffff */
[----:B------:R-:W-:Y:S05]  /*a030*/  BRA `(.L_x_178) ;  /* 0xffffffb400187947 */ /* 0x000fea000383ffff */
.L_x_100:
[----:B-1----:R-:W-:Y:S04]  /*a040*/  MOV R2, UR44 ;  /* 0x0000002c00027c02 */ /* 0x002fe80008000f00 */
[----:B------:R1:W2:Y:S03]  /*a050*/  SYNCS.PHASECHK.TRANS64.TRYWAIT P1, [R2+URZ+0x30], R3 ;  /* 0x00003003020075a7 */ /* 0x0002a600080211ff */
[----:B--2---:R-:W-:Y:S05]  /*a060*/  @!P1 NANOSLEEP.SYNCS 0x989680 ;  /* 0x009896800000995d */ /* 0x004fea0003900000 */
[----:B------:R-:W2:Y:S02]  /*a070*/  @!P1 SYNCS.PHASECHK.TRANS64 P1, [R2+URZ+0x30], R3 ;  /* 0x00003003020095a7 */ /* 0x000ea400080210ff */
[----:B--2---:R-:W-:Y:S05]  /*a080*/  @!P1 BRA `(.L_x_100) ;  /* 0xfffffffc00ec9947 */ /* 0x004fea000383ffff */
[----:B------:R-:W-:Y:S05]  /*a090*/  BRA `(.L_x_99) ;  /* 0xffffffc000887947 */ /* 0x000fea000383ffff */
.L_x_102:
[----:B-1----:R1:W4:Y:S02]  /*a0a0*/  SYNCS.PHASECHK.TRANS64.TRYWAIT P0, [R99+URZ+0xa0], R0 ;  /* 0x0000a000630075a7 */ /* 0x00232400080011ff */
[----:B----4-:R-:W-:Y:S05]  /*a0b0*/  @!P0 NANOSLEEP.SYNCS 0x989680 ;  /* 0x009896800000895d */ /* 0x010fea0003900000 */
[----:B------:R-:W4:Y:S02]  /*a0c0*/  @!P0 SYNCS.PHASECHK.TRANS64 P0, [R99+URZ+0xa0], R0 ;  /* 0x0000a000630085a7 */ /* 0x000f2400080010ff */
[----:B----4-:R-:W-:Y:S05]  /*a0d0*/  @!P0 BRA `(.L_x_102) ;  /* 0xfffffffc00f08947 */ /* 0x010fea000383ffff */
[----:B------:R-:W-:Y:S05]  /*a0e0*/  BRA `(.L_x_101) ;  /* 0xffffffc000b07947 */ /* 0x000fea000383ffff */
.L_x_111:
[----:B---3--:R3:W4:Y:S02]  /*a0f0*/  SYNCS.PHASECHK.TRANS64.TRYWAIT P0, [R3+URZ+0x30], R0 ;  /* 0x00003000030075a7 */ /* 0x00872400080011ff */
[----:B----4-:R-:W-:Y:S05]  /*a100*/  @!P0 NANOSLEEP.SYNCS 0x989680 ;  /* 0x009896800000895d */ /* 0x010fea0003900000 */
[----:B------:R-:W4:Y:S02]  /*a110*/  @!P0 SYNCS.PHASECHK.TRANS64 P0, [R3+URZ+0x30], R0 ;  /* 0x00003000030085a7 */ /* 0x000f2400080010ff */
[----:B----4-:R-:W-:Y:S05]  /*a120*/  @!P0 BRA `(.L_x_111) ;  /* 0xfffffffc00f08947 */ /* 0x010fea000383ffff */
[----:B------:R-:W-:Y:S05]  /*a130*/  BRA `(.L_x_110) ;  /* 0xffffffcc008c7947 */ /* 0x000fea000383ffff */
.L_x_119:
[----:B---3--:R3:W4:Y:S02]  /*a140*/  SYNCS.PHASECHK.TRANS64.TRYWAIT P0, [R62+URZ+0x30], R5 ;  /* 0x000030053e0075a7 */ /* 0x00872400080011ff */
[----:B----4-:R-:W-:Y:S05]  /*a150*/  @!P0 NANOSLEEP.SYNCS 0x989680 ;  /* 0x009896800000895d */ /* 0x010fea0003900000 */
[----:B------:R-:W4:Y:S02]  /*a160*/  @!P0 SYNCS.PHASECHK.TRANS64 P0, [R62+URZ+0x30], R5 ;  /* 0x000030053e0085a7 */ /* 0x000f2400080010ff */
[----:B----4-:R-:W-:Y:S05]  /*a170*/  @!P0 BRA `(.L_x_119) ;  /* 0xfffffffc00f08947 */ /* 0x010fea000383ffff */
[----:B------:R-:W-:Y:S05]  /*a180*/  BRA `(.L_x_118) ;  /* 0xffffffd800907947 */ /* 0x000fea000383ffff */
.L_x_127:
[----:B---3--:R3:W4:Y:S02]  /*a190*/  SYNCS.PHASECHK.TRANS64.TRYWAIT P0, [R62+URZ+0x30], R5 ;  /* 0x000030053e0075a7 */ /* 0x00872400080011ff */
[----:B----4-:R-:W-:Y:S05]  /*a1a0*/  @!P0 NANOSLEEP.SYNCS 0x989680 ;  /* 0x009896800000895d */ /* 0x010fea0003900000 */
[----:B------:R-:W4:Y:S02]  /*a1b0*/  @!P0 SYNCS.PHASECHK.TRANS64 P0, [R62+URZ+0x30], R5 ;  /* 0x000030053e0085a7 */ /* 0x000f2400080010ff */
[----:B----4-:R-:W-:Y:S05]  /*a1c0*/  @!P0 BRA `(.L_x_127) ;  /* 0xfffffffc00f08947 */ /* 0x010fea000383ffff */
[----:B------:R-:W-:Y:S05]  /*a1d0*/  BRA `(.L_x_126) ;  /* 0xffffffe400947947 */ /* 0x000fea000383ffff */
        .weak           $__internal_0_$__cuda_sm10x_tcgen05_guardrail_trap_col_being_dealloced_not_returned_by_alloc
        .type           $__internal_0_$__cuda_sm10x_tcgen05_guardrail_trap_col_being_dealloced_not_returned_by_alloc,@function
        .size           $__internal_0_$__cuda_sm10x_tcgen05_guardrail_trap_col_being_dealloced_not_returned_by_alloc,($__internal_1_$__cuda_sm10x_tcgen05_guardrail_trap_phase_invalid_during_alloc - $__internal_0_$__cuda_sm10x_tcgen05_guardrail_trap_col_being_dealloced_not_returned_by_alloc)
$__internal_0_$__cuda_sm10x_tcgen05_guardrail_trap_col_being_dealloced_not_returned_by_alloc:
[----:B------:R-:W-:Y:S05]  /*a1e0*/  BPT.TRAP 0x1 ;  /* 0x000000040000795c */ /* 0x000fea0000300000 */
[----:B------:R-:W-:-:S04]  /*a1f0*/  HFMA2 R3, -RZ, RZ, 0, 0 ;  /* 0x00000000ff037431 */ /* 0x000fc800000001ff */
[----:B------:R-:W-:Y:S05]  /*a200*/  RET.REL.NODEC R2 `(_ZN7cutlass13device_kernelINS_4gemm6kernel13GemmUniversalIN4cute5tupleIJiiiiEEENS1_10collective13CollectiveMmaINS1_35MainloopSm100TmaUmmaWarpSpecializedILi3ELi2ELi4ENS5_IJNS4_1CILi1EEENSA_ILi2EEESB_EEEEENS5_IJNSA_ILi128EEESF_SF_EEENS_10bfloat16_tENS5_IJlSB_lEEESH_SI_NS4_8TiledMMAINS4_8MMA_AtomIJNS4_20SM100_MMA_F16BF16_SSISH_SH_fLi128ELi128ELNS4_4UMMA5MajorE0ELSN_0ELNSM_7ScaleInE0ELSO_0EEEEEENS4_6LayoutINS5_IJSB_SB_SB_EEENS5_IJNSA_ILi0EEEST_ST_EEEEENS5_IJNS4_10UnderscoreESW_SW_EEEEENS4_23SM90_TMA_LOAD_MULTICASTENS4_14ComposedLayoutINS4_7SwizzleILi3ELi4ELi3EEENS4_18smem_ptr_flag_bitsILi16EEENSR_INS5_IJNSA_ILi8EEENSA_ILi64EEEEEENS5_IJS16_SB_EEEEEEEvNS4_8identityENS4_13SM90_TMA_LOADES1A_vS1B_EENS_8epilogue10collective18CollectiveEpilogueINS1E_23Sm100TmaWarpSpecializedILi4ELi2ELi32ELb1ELb0EEEJSG_NS5_IJNSR_ISF_SB_EENSR_INSA_ILi32EEESB_EEEEESH_SI_SH_SI_NS1E_6fusion15FusionCallbacksIS1I_NS1N_17LinearCombinationISH_fSH_fLNS_15FloatRoundStyleE2EEESG_S1M_JEEENS4_5SM1004TMEM4LOAD26SM100_TMEM_LOAD_32dp32b32xES1C_NS10_INS11_ILi2ELi4ELi3EEES14_NSR_INS5_IJS15_S1K_EEENS5_IJS1K_SB_EEEEEEENS4_39AutoVectorizingCopyWithAssumedAlignmentILi128EEENS4_14SM90_TMA_STOREES21_S23_S23_EEEvvEEEEvNT_6ParamsE) ;  /* 0xffffff5c027c7950 */ /* 0x000fea0003c3ffff */
        .weak           $__internal_1_$__cuda_sm10x_tcgen05_guardrail_trap_phase_invalid_during_alloc
        .type           $__internal_1_$__cuda_sm10x_tcgen05_guardrail_trap_phase_invalid_during_alloc,@function
        .size           $__internal_1_$__cuda_sm10x_tcgen05_guardrail_trap_phase_invalid_during_alloc,($__internal_2_$__cuda_sm10x_tcgen05_guardrail_trap_unallocated_columns_being_dealloced - $__internal_1_$__cuda_sm10x_tcgen05_guardrail_trap_phase_invalid_during_alloc)
$__internal_1_$__cuda_sm10x_tcgen05_guardrail_trap_phase_invalid_during_alloc:
[----:B------:R-:W-:Y:S05]  /*a210*/  BPT.TRAP 0x1 ;  /* 0x000000040000795c */ /* 0x000fea0000300000 */
[----:B------:R-:W-:-:S04]  /*a220*/  MOV R5, 0x0 ;  /* 0x0000000000057802 */ /* 0x000fc80000000f00 */
[----:B------:R-:W-:Y:S05]  /*a230*/  RET.REL.NODEC R4 `(_ZN7cutlass13device_kernelINS_4gemm6kernel13GemmUniversalIN4cute5tupleIJiiiiEEENS1_10collective13CollectiveMmaINS1_35MainloopSm100TmaUmmaWarpSpecializedILi3ELi2ELi4ENS5_IJNS4_1CILi1EEENSA_ILi2EEESB_EEEEENS5_IJNSA_ILi128EEESF_SF_EEENS_10bfloat16_tENS5_IJlSB_lEEESH_SI_NS4_8TiledMMAINS4_8MMA_AtomIJNS4_20SM100_MMA_F16BF16_SSISH_SH_fLi128ELi128ELNS4_4UMMA5MajorE0ELSN_0ELNSM_7ScaleInE0ELSO_0EEEEEENS4_6LayoutINS5_IJSB_SB_SB_EEENS5_IJNSA_ILi0EEEST_ST_EEEEENS5_IJNS4_10UnderscoreESW_SW_EEEEENS4_23SM90_TMA_LOAD_MULTICASTENS4_14ComposedLayoutINS4_7SwizzleILi3ELi4ELi3EEENS4_18smem_ptr_flag_bitsILi16EEENSR_INS5_IJNSA_ILi8EEENSA_ILi64EEEEEENS5_IJS16_SB_EEEEEEEvNS4_8identityENS4_13SM90_TMA_LOADES1A_vS1B_EENS_8epilogue10collective18CollectiveEpilogueINS1E_23Sm100TmaWarpSpecializedILi4ELi2ELi32ELb1ELb0EEEJSG_NS5_IJNSR_ISF_SB_EENSR_INSA_ILi32EEESB_EEEEESH_SI_SH_SI_NS1E_6fusion15FusionCallbacksIS1I_NS1N_17LinearCombinationISH_fSH_fLNS_15FloatRoundStyleE2EEESG_S1M_JEEENS4_5SM1004TMEM4LOAD26SM100_TMEM_LOAD_32dp32b32xES1C_NS10_INS11_ILi2ELi4ELi3EEES14_NSR_INS5_IJS15_S1K_EEENS5_IJS1K_SB_EEEEEEENS4_39AutoVectorizingCopyWithAssumedAlignmentILi128EEENS4_14SM90_TMA_STOREES21_S23_S23_EEEvvEEEEvNT_6ParamsE) ;  /* 0xffffff5c04707950 */ /* 0x000fea0003c3ffff */
        .weak           $__internal_2_$__cuda_sm10x_tcgen05_guardrail_trap_unallocated_columns_being_dealloced
        .type           $__internal_2_$__cuda_sm10x_tcgen05_guardrail_trap_unallocated_columns_being_dealloced,@function
        .size           $__internal_2_$__cuda_sm10x_tcgen05_guardrail_trap_unallocated_columns_being_dealloced,(.L_x_180 - $__internal_2_$__cuda_sm10x_tcgen05_guardrail_trap_unallocated_columns_being_dealloced)
$__internal_2_$__cuda_sm10x_tcgen05_guardrail_trap_unallocated_columns_being_dealloced:
[----:B------:R-:W-:Y:S05]  /*a240*/  BPT.TRAP 0x1 ;  /* 0x000000040000795c */ /* 0x000fea0000300000 */
[----:B------:R-:W-:-:S04]  /*a250*/  HFMA2 R3, -RZ, RZ, 0, 0 ;  /* 0x00000000ff037431 */ /* 0x000fc800000001ff */
[----:B------:R-:W-:Y:S05]  /*a260*/  RET.REL.NODEC R2 `(_ZN7cutlass13device_kernelINS_4gemm6kernel13GemmUniversalIN4cute5tupleIJiiiiEEENS1_10collective13CollectiveMmaINS1_35MainloopSm100TmaUmmaWarpSpecializedILi3ELi2ELi4ENS5_IJNS4_1CILi1EEENSA_ILi2EEESB_EEEEENS5_IJNSA_ILi128EEESF_SF_EEENS_10bfloat16_tENS5_IJlSB_lEEESH_SI_NS4_8TiledMMAINS4_8MMA_AtomIJNS4_20SM100_MMA_F16BF16_SSISH_SH_fLi128ELi128ELNS4_4UMMA5MajorE0ELSN_0ELNSM_7ScaleInE0ELSO_0EEEEEENS4_6LayoutINS5_IJSB_SB_SB_EEENS5_IJNSA_ILi0EEEST_ST_EEEEENS5_IJNS4_10UnderscoreESW_SW_EEEEENS4_23SM90_TMA_LOAD_MULTICASTENS4_14ComposedLayoutINS4_7SwizzleILi3ELi4ELi3EEENS4_18smem_ptr_flag_bitsILi16EEENSR_INS5_IJNSA_ILi8EEENSA_ILi64EEEEEENS5_IJS16_SB_EEEEEEEvNS4_8identityENS4_13SM90_TMA_LOADES1A_vS1B_EENS_8epilogue10collective18CollectiveEpilogueINS1E_23Sm100TmaWarpSpecializedILi4ELi2ELi32ELb1ELb0EEEJSG_NS5_IJNSR_ISF_SB_EENSR_INSA_ILi32EEESB_EEEEESH_SI_SH_SI_NS1E_6fusion15FusionCallbacksIS1I_NS1N_17LinearCombinationISH_fSH_fLNS_15FloatRoundStyleE2EEESG_S1M_JEEENS4_5SM1004TMEM4LOAD26SM100_TMEM_LOAD_32dp32b32xES1C_NS10_INS11_ILi2ELi4ELi3EEES14_NSR_INS5_IJS15_S1K_EEENS5_IJS1K_SB_EEEEEEENS4_39AutoVectorizingCopyWithAssumedAlignmentILi128EEENS4_14SM90_TMA_STOREES21_S23_S23_EEEvvEEEEvNT_6ParamsE) ;  /* 0xffffff5c02647950 */ /* 0x000fea0003c3ffff */
.L_x_179:
[----:B------:R-:W-:-:S00]  /*a270*/  BRA `(.L_x_179) ;  /* 0xfffffffc00fc7947 */ /* 0x000fc0000383ffff */
[----:B------:R-:W-:-:S00]  /*a280*/  NOP ;  /* 0x0000000000007918 */ /* 0x000fc00000000000 */
[----:B------:R-:W-:-:S00]  /*a290*/  NOP ;  /* 0x0000000000007918 */ /* 0x000fc00000000000 */
[----:B------:R-:W-:-:S00]  /*a2a0*/  NOP ;  /* 0x0000000000007918 */ /* 0x000fc00000000000 */
[----:B------:R-:W-:-:S00]  /*a2b0*/  NOP ;  /* 0x0000000000007918 */ /* 0x000fc00000000000 */
[----:B------:R-:W-:-:S00]  /*a2c0*/  NOP ;  /* 0x0000000000007918 */ /* 0x000fc00000000000 */
[----:B------:R-:W-:-:S00]  /*a2d0*/  NOP ;  /* 0x0000000000007918 */ /* 0x000fc00000000000 */
[----:B------:R-:W-:-:S00]  /*a2e0*/  NOP ;  /* 0x0000000000007918 */ /* 0x000fc00000000000 */
[----:B------:R-:W-:-:S00]  /*a2f0*/  NOP ;  /* 0x0000000000007918 */ /* 0x000fc00000000000 */
.L_x_180:


//--------------------- .nv.global.init           --------------------------
	.section	.nv.global.init,"aw",@progbits
.nv.global.init:
	.type		$str$27,@object
	.size		$str$27,($str$28 - $str$27)
$str$27:
        /*0000*/ 	.byte	0x28, 0x61, 0x64, 0x64, 0x72, 0x65, 0x73, 0x73, 0x20, 0x26, 0x20, 0x6d, 0x61, 0x73, 0x6b, 0x29
        /*0010*/ 	.byte	0x20, 0x3d, 0x3d, 0x20, 0x30, 0x00
	.type		$str$28,@object
	.size		$str$28,($str$26 - $str$28)
$str$28:
        /*0016*/ 	.byte	0x2f, 0x74, 0x6d, 0x70, 0x2f, 0x63, 0x75, 0x74, 0x6c, 0x61, 0x73, 0x73, 0x5f, 0x73, 0x77, 0x65
        /*0026*/ 	.byte	0x65, 0x70, 0x5f, 0x73, 0x72, 0x63, 0x2f, 0x69, 0x6e, 0x63, 0x6c, 0x75, 0x64, 0x65, 0x2f, 0x63
        /*0036*/ 	.byte	0x75, 0x74, 0x65, 0x2f, 0x70, 0x6f, 0x69, 0x6e, 0x74, 0x65, 0x72, 0x5f, 0x66, 0x6c, 0x61, 0x67
        /*0046*/ 	.byte	0x67, 0x65, 0x64, 0x2e, 0x68, 0x70, 0x70, 0x00
	.type		$str$26,@object
	.size		$str$26,($str$25 - $str$26)
$str$26:
        /*004e*/ 	.byte	0x2f, 0x74, 0x6d, 0x70, 0x2f, 0x63, 0x75, 0x74, 0x6c, 0x61, 0x73, 0x73, 0x5f, 0x73, 0x77, 0x65
        /*005e*/ 	.byte	0x65, 0x70, 0x5f, 0x73, 0x72, 0x63, 0x2f, 0x69, 0x6e, 0x63, 0x6c, 0x75, 0x64, 0x65, 0x2f, 0x63
        /*006e*/ 	.byte	0x75, 0x74, 0x65, 0x2f, 0x61, 0x74, 0x6f, 0x6d, 0x2f, 0x63, 0x6f, 0x70, 0x79, 0x5f, 0x74, 0x72
        /*007e*/ 	.byte	0x61, 0x69, 0x74, 0x73, 0x5f, 0x73, 0x6d, 0x31, 0x30, 0x30, 0x2e, 0x68, 0x70, 0x70, 0x00
	.type		$str$25,@object
	.size		$str$25,(__unnamed_1 - $str$25)
$str$25:
        /*008d*/ 	.byte	0x28, 0x28, 0x75, 0x69, 0x6e, 0x74, 0x33, 0x32, 0x5f, 0x74, 0x28, 0x74, 0x68, 0x72, 0x65, 0x61
        /*009d*/ 	.byte	0x64, 0x49, 0x64, 0x78, 0x2e, 0x78, 0x29, 0x20, 0x2f, 0x20, 0x33, 0x32, 0x29, 0x20, 0x25, 0x20
        /*00ad*/ 	.byte	0x34, 0x29, 0x20, 0x3d, 0x3d, 0x20, 0x28, 0x28, 0x28, 0x74, 0x6d, 0x65, 0x6d, 0x5f, 0x61, 0x64
        /*00bd*/ 	.byte	0x64, 0x72, 0x20, 0x3e, 0x3e, 0x20, 0x31, 0x36, 0x29, 0x20, 0x2f, 0x20, 0x33, 0x32, 0x29, 0x20
        /*00cd*/ 	.byte	0x25, 0x20, 0x34, 0x29, 0x00
	.type		__unnamed_1,@object
	.size		__unnamed_1,(__unnamed_2 - __unnamed_1)
__unnamed_1:
        /*00d2*/ 	.byte	0x61, 0x75, 0x74, 0x6f, 0x20, 0x63, 0x75, 0x74, 0x65, 0x3a, 0x3a, 0x61, 0x73, 0x5f, 0x70, 0x6f
        /* <DEDUP_REMOVED lines=24> */
        /*0262*/ 	.byte	0x34, 0x30, 0x39, 0x36, 0x3e, 0x3e, 0x3e, 0x3e, 0x5d, 0x00
	.type		__unnamed_2,@object
	.size		__unnamed_2,(.L_2 - __unnamed_2)
__unnamed_2:
        /* <DEDUP_REMOVED lines=42> */
        /*050c*/ 	.byte	0x3e, 0x3e, 0x5d, 0x00
.L_2:


//--------------------- .nv.shared._ZN7cutlass13device_kernelINS_4gemm6kernel13GemmUniversalIN4cute5tupleIJiiiiEEENS1_10collective13CollectiveMmaINS1_35MainloopSm100TmaUmmaWarpSpecializedILi3ELi2ELi4ENS5_IJNS4_1CILi1EEENSA_ILi2EEESB_EEEEENS5_IJNSA_ILi128EEESF_SF_EEENS_10bfloat16_tENS5_IJlSB_lEEESH_SI_NS4_8TiledMMAINS4_8MMA_AtomIJNS4_20SM100_MMA_F16BF16_SSISH_SH_fLi128ELi128ELNS4_4UMMA5MajorE0ELSN_0ELNSM_7ScaleInE0ELSO_0EEEEEENS4_6LayoutINS5_IJSB_SB_SB_EEENS5_IJNSA_ILi0EEEST_ST_EEEEENS5_IJNS4_10UnderscoreESW_SW_EEEEENS4_23SM90_TMA_LOAD_MULTICASTENS4_14ComposedLayoutINS4_7SwizzleILi3ELi4ELi3EEENS4_18smem_ptr_flag_bitsILi16EEENSR_INS5_IJNSA_ILi8EEENSA_ILi64EEEEEENS5_IJS16_SB_EEEEEEEvNS4_8identityENS4_13SM90_TMA_LOADES1A_vS1B_EENS_8epilogue10collective18CollectiveEpilogueINS1E_23Sm100TmaWarpSpecializedILi4ELi2ELi32ELb1ELb0EEEJSG_NS5_IJNSR_ISF_SB_EENSR_INSA_ILi32EEESB_EEEEESH_SI_SH_SI_NS1E_6fusion15FusionCallbacksIS1I_NS1N_17LinearCombinationISH_fSH_fLNS_15FloatRoundStyleE2EEESG_S1M_JEEENS4_5SM1004TMEM4LOAD26SM100_TMEM_LOAD_32dp32b32xES1C_NS10_INS11_ILi2ELi4ELi3EEES14_NSR_INS5_IJS15_S1K_EEENS5_IJS1K_SB_EEEEEEENS4_39AutoVectorizingCopyWithAssumedAlignmentILi128EEENS4_14SM90_TMA_STOREES21_S23_S23_EEEvvEEEEvNT_6ParamsE --------------------------
	.section	.nv.shared._ZN7cutlass13device_kernelINS_4gemm6kernel13GemmUniversalIN4cute5tupleIJiiiiEEENS1_10collective13CollectiveMmaINS1_35MainloopSm100TmaUmmaWarpSpecializedILi3ELi2ELi4ENS5_IJNS4_1CILi1EEENSA_ILi2EEESB_EEEEENS5_IJNSA_ILi128EEESF_SF_EEENS_10bfloat16_tENS5_IJlSB_lEEESH_SI_NS4_8TiledMMAINS4_8MMA_AtomIJNS4_20SM100_MMA_F16BF16_SSISH_SH_fLi128ELi128ELNS4_4UMMA5MajorE0ELSN_0ELNSM_7ScaleInE0ELSO_0EEEEEENS4_6LayoutINS5_IJSB_SB_SB_EEENS5_IJNSA_ILi0EEEST_ST_EEEEENS5_IJNS4_10UnderscoreESW_SW_EEEEENS4_23SM90_TMA_LOAD_MULTICASTENS4_14ComposedLayoutINS4_7SwizzleILi3ELi4ELi3EEENS4_18smem_ptr_flag_bitsILi16EEENSR_INS5_IJNSA_ILi8EEENSA_ILi64EEEEEENS5_IJS16_SB_EEEEEEEvNS4_8identityENS4_13SM90_TMA_LOADES1A_vS1B_EENS_8epilogue10collective18CollectiveEpilogueINS1E_23Sm100TmaWarpSpecializedILi4ELi2ELi32ELb1ELb0EEEJSG_NS5_IJNSR_ISF_SB_EENSR_INSA_ILi32EEESB_EEEEESH_SI_SH_SI_NS1E_6fusion15FusionCallbacksIS1I_NS1N_17LinearCombinationISH_fSH_fLNS_15FloatRoundStyleE2EEESG_S1M_JEEENS4_5SM1004TMEM4LOAD26SM100_TMEM_LOAD_32dp32b32xES1C_NS10_INS11_ILi2ELi4ELi3EEES14_NSR_INS5_IJS15_S1K_EEENS5_IJS1K_SB_EEEEEEENS4_39AutoVectorizingCopyWithAssumedAlignmentILi128EEENS4_14SM90_TMA_STOREES21_S23_S23_EEEvvEEEEvNT_6ParamsE,"aw",@nobits
	.sectionflags	@""
	.align	16
	.zero		1024


//--------------------- .nv.shared.reserved.0     --------------------------
	.section	.nv.shared.reserved.0,"aw",@nobits
	.weak		__nv_reservedSMEM_offset_0_alias
	.size		__nv_reservedSMEM_offset_0_alias, 0, 64
	.other		__nv_reservedSMEM_offset_0_alias,@"STO_CUDA_RESERVED_SHARED STV_DEFAULT"
__nv_reservedSMEM_offset_0_alias:
	.zero		0
.nv.shared.reserved.0:
	.zero		64
	.weak		__nv_reservedSMEM_tcgen05_partition
	.type		__nv_reservedSMEM_tcgen05_partition,@object
	.size		__nv_reservedSMEM_tcgen05_partition,(.L_0 - __nv_reservedSMEM_tcgen05_partition)
__nv_reservedSMEM_tcgen05_partition:
	.zero		32
.L_0:


//--------------------- .nv.global                --------------------------
	.section	.nv.global,"aw",@nobits
.nv.global:
	.type		_ZN39_INTERNAL_540fd305_4_k_cu_059bdf9b_71104cute1_E,@object
	.size		_ZN39_INTERNAL_540fd305_4_k_cu_059bdf9b_71104cute1_E,(_ZN39_INTERNAL_540fd305_4_k_cu_059bdf9b_71104cuda3std3__45__cpo6cbeginE - _ZN39_INTERNAL_540fd305_4_k_cu_059bdf9b_71104cute1_E)
_ZN39_INTERNAL_540fd305_4_k_cu_059bdf9b_71104cute1_E:
	.zero		1
	.type		_ZN39_INTERNAL_540fd305_4_k_cu_059bdf9b_71104cuda3std3__45__cpo6cbeginE,@object
	.size		_ZN39_INTERNAL_540fd305_4_k_cu_059bdf9b_71104cuda3std3__45__cpo6cbeginE,(_ZN39_INTERNAL_540fd305_4_k_cu_059bdf9b_71104cuda3std3__48in_placeE - _ZN39_INTERNAL_540fd305_4_k_cu_059bdf9b_71104cuda3std3__45__cpo6cbeginE)
_ZN39_INTERNAL_540fd305_4_k_cu_059bdf9b_71104cuda3std3__45__cpo6cbeginE:
	.zero		1
	.type		_ZN39_INTERNAL_540fd305_4_k_cu_059bdf9b_71104cuda3std3__48in_placeE,@object
	.size		_ZN39_INTERNAL_540fd305_4_k_cu_059bdf9b_71104cuda3std3__48in_placeE,(_ZN39_INTERNAL_540fd305_4_k_cu_059bdf9b_71104cuda3std6ranges3__45__cpo9iter_moveE - _ZN39_INTERNAL_540fd305_4_k_cu_059bdf9b_71104cuda3std3__48in_placeE)
_ZN39_INTERNAL_540fd305_4_k_cu_059bdf9b_71104cuda3std3__48in_placeE:
	.zero		1
	.type		_ZN39_INTERNAL_540fd305_4_k_cu_059bdf9b_71104cuda3std6ranges3__45__cpo9iter_moveE,@object
	.size		_ZN39_INTERNAL_540fd305_4_k_cu_059bdf9b_71104cuda3std6ranges3__45__cpo9iter_moveE,(_ZN39_INTERNAL_540fd305_4_k_cu_059bdf9b_71104cuda3std3__45__cpo5beginE - _ZN39_INTERNAL_540fd305_4_k_cu_059bdf9b_71104cuda3std6ranges3__45__cpo9iter_moveE)
_ZN39_INTERNAL_540fd305_4_k_cu_059bdf9b_71104cuda3std6ranges3__45__cpo9iter_moveE:
	.zero		1
	.type		_ZN39_INTERNAL_540fd305_4_k_cu_059bdf9b_71104cuda3std3__45__cpo5beginE,@object
	.size		_ZN39_INTERNAL_540fd305_4_k_cu_059bdf9b_71104cuda3std3__45__cpo5beginE,(_ZN39_INTERNAL_540fd305_4_k_cu_059bdf9b_71104cuda3std3__441_GLOBAL__N__540fd305_4_k_cu_059bdf9b_71106ignoreE - _ZN39_INTERNAL_540fd305_4_k_cu_059bdf9b_71104cuda3std3__45__cpo5beginE)
_ZN39_INTERNAL_540fd305_4_k_cu_059bdf9b_71104cuda3std3__45__cpo5beginE:
	.zero		1
	.type		_ZN39_INTERNAL_540fd305_4_k_cu_059bdf9b_71104cuda3std3__441_GLOBAL__N__540fd305_4_k_cu_059bdf9b_71106ignoreE,@object
	.size		_ZN39_INTERNAL_540fd305_4_k_cu_059bdf9b_71104cuda3std3__441_GLOBAL__N__540fd305_4_k_cu_059bdf9b_71106ignoreE,(_ZN39_INTERNAL_540fd305_4_k_cu_059bdf9b_71104cute7productE - _ZN39_INTERNAL_540fd305_4_k_cu_059bdf9b_71104cuda3std3__441_GLOBAL__N__540fd305_4_k_cu_059bdf9b_71106ignoreE)
_ZN39_INTERNAL_540fd305_4_k_cu_059bdf9b_71104cuda3std3__441_GLOBAL__N__540fd305_4_k_cu_059bdf9b_71106ignoreE:
	.zero		1
	.type		_ZN39_INTERNAL_540fd305_4_k_cu_059bdf9b_71104cute7productE,@object
	.size		_ZN39_INTERNAL_540fd305_4_k_cu_059bdf9b_71104cute7productE,(_ZN39_INTERNAL_540fd305_4_k_cu_059bdf9b_71104cuda3std3__45__cpo3endE - _ZN39_INTERNAL_540fd305_4_k_cu_059bdf9b_71104cute7productE)
_ZN39_INTERNAL_540fd305_4_k_cu_059bdf9b_71104cute7productE:
	.zero		1
	.type		_ZN39_INTERNAL_540fd305_4_k_cu_059bdf9b_71104cuda3std3__45__cpo3endE,@object
	.size		_ZN39_INTERNAL_540fd305_4_k_cu_059bdf9b_71104cuda3std3__45__cpo3endE,(_ZN39_INTERNAL_540fd305_4_k_cu_059bdf9b_71104cuda3std3__419piecewise_constructE - _ZN39_INTERNAL_540fd305_4_k_cu_059bdf9b_71104cuda3std3__45__cpo3endE)
_ZN39_INTERNAL_540fd305_4_k_cu_059bdf9b_71104cuda3std3__45__cpo3endE:
	.zero		1
	.type		_ZN39_INTERNAL_540fd305_4_k_cu_059bdf9b_71104cuda3std3__419piecewise_constructE,@object
	.size		_ZN39_INTERNAL_540fd305_4_k_cu_059bdf9b_71104cuda3std3__419piecewise_constructE,(_ZN39_INTERNAL_540fd305_4_k_cu_059bdf9b_71104cuda3std3__45__cpo4cendE - _ZN39_INTERNAL_540fd305_4_k_cu_059bdf9b_71104cuda3std3__419piecewise_constructE)
_ZN39_INTERNAL_540fd305_4_k_cu_059bdf9b_71104cuda3std3__419piecewise_constructE:
	.zero		1
	.type		_ZN39_INTERNAL_540fd305_4_k_cu_059bdf9b_71104cuda3std3__45__cpo4cendE,@object
	.size		_ZN39_INTERNAL_540fd305_4_k_cu_059bdf9b_71104cuda3std3__45__cpo4cendE,(_ZN39_INTERNAL_540fd305_4_k_cu_059bdf9b_71104cuda3std6ranges3__45__cpo4swapE - _ZN39_INTERNAL_540fd305_4_k_cu_059bdf9b_71104cuda3std3__45__cpo4cendE)
_ZN39_INTERNAL_540fd305_4_k_cu_059bdf9b_71104cuda3std3__45__cpo4cendE:
	.zero		1
	.type		_ZN39_INTERNAL_540fd305_4_k_cu_059bdf9b_71104cuda3std6ranges3__45__cpo4swapE,@object
	.size		_ZN39_INTERNAL_540fd305_4_k_cu_059bdf9b_71104cuda3std6ranges3__45__cpo4swapE,(.L_10 - _ZN39_INTERNAL_540fd305_4_k_cu_059bdf9b_71104cuda3std6ranges3__45__cpo4swapE)
_ZN39_INTERNAL_540fd305_4_k_cu_059bdf9b_71104cuda3std6ranges3__45__cpo4swapE:
	.zero		1
.L_10:


//--------------------- .nv.constant0._ZN7cutlass13device_kernelINS_4gemm6kernel13GemmUniversalIN4cute5tupleIJiiiiEEENS1_10collective13CollectiveMmaINS1_35MainloopSm100TmaUmmaWarpSpecializedILi3ELi2ELi4ENS5_IJNS4_1CILi1EEENSA_ILi2EEESB_EEEEENS5_IJNSA_ILi128EEESF_SF_EEENS_10bfloat16_tENS5_IJlSB_lEEESH_SI_NS4_8TiledMMAINS4_8MMA_AtomIJNS4_20SM100_MMA_F16BF16_SSISH_SH_fLi128ELi128ELNS4_4UMMA5MajorE0ELSN_0ELNSM_7ScaleInE0ELSO_0EEEEEENS4_6LayoutINS5_IJSB_SB_SB_EEENS5_IJNSA_ILi0EEEST_ST_EEEEENS5_IJNS4_10UnderscoreESW_SW_EEEEENS4_23SM90_TMA_LOAD_MULTICASTENS4_14ComposedLayoutINS4_7SwizzleILi3ELi4ELi3EEENS4_18smem_ptr_flag_bitsILi16EEENSR_INS5_IJNSA_ILi8EEENSA_ILi64EEEEEENS5_IJS16_SB_EEEEEEEvNS4_8identityENS4_13SM90_TMA_LOADES1A_vS1B_EENS_8epilogue10collective18CollectiveEpilogueINS1E_23Sm100TmaWarpSpecializedILi4ELi2ELi32ELb1ELb0EEEJSG_NS5_IJNSR_ISF_SB_EENSR_INSA_ILi32EEESB_EEEEESH_SI_SH_SI_NS1E_6fusion15FusionCallbacksIS1I_NS1N_17LinearCombinationISH_fSH_fLNS_15FloatRoundStyleE2EEESG_S1M_JEEENS4_5SM1004TMEM4LOAD26SM100_TMEM_LOAD_32dp32b32xES1C_NS10_INS11_ILi2ELi4ELi3EEES14_NSR_INS5_IJS15_S1K_EEENS5_IJS1K_SB_EEEEEEENS4_39AutoVectorizingCopyWithAssumedAlignmentILi128EEENS4_14SM90_TMA_STOREES21_S23_S23_EEEvvEEEEvNT_6ParamsE --------------------------
	.section	.nv.constant0._ZN7cutlass13device_kernelINS_4gemm6kernel13GemmUniversalIN4cute5tupleIJiiiiEEENS1_10collective13CollectiveMmaINS1_35MainloopSm100TmaUmmaWarpSpecializedILi3ELi2ELi4ENS5_IJNS4_1CILi1EEENSA_ILi2EEESB_EEEEENS5_IJNSA_ILi128EEESF_SF_EEENS_10bfloat16_tENS5_IJlSB_lEEESH_SI_NS4_8TiledMMAINS4_8MMA_AtomIJNS4_20SM100_MMA_F16BF16_SSISH_SH_fLi128ELi128ELNS4_4UMMA5MajorE0ELSN_0ELNSM_7ScaleInE0ELSO_0EEEEEENS4_6LayoutINS5_IJSB_SB_SB_EEENS5_IJNSA_ILi0EEEST_ST_EEEEENS5_IJNS4_10UnderscoreESW_SW_EEEEENS4_23SM90_TMA_LOAD_MULTICASTENS4_14ComposedLayoutINS4_7SwizzleILi3ELi4ELi3EEENS4_18smem_ptr_flag_bitsILi16EEENSR_INS5_IJNSA_ILi8EEENSA_ILi64EEEEEENS5_IJS16_SB_EEEEEEEvNS4_8identityENS4_13SM90_TMA_LOADES1A_vS1B_EENS_8epilogue10collective18CollectiveEpilogueINS1E_23Sm100TmaWarpSpecializedILi4ELi2ELi32ELb1ELb0EEEJSG_NS5_IJNSR_ISF_SB_EENSR_INSA_ILi32EEESB_EEEEESH_SI_SH_SI_NS1E_6fusion15FusionCallbacksIS1I_NS1N_17LinearCombinationISH_fSH_fLNS_15FloatRoundStyleE2EEESG_S1M_JEEENS4_5SM1004TMEM4LOAD26SM100_TMEM_LOAD_32dp32b32xES1C_NS10_INS11_ILi2ELi4ELi3EEES14_NSR_INS5_IJS15_S1K_EEENS5_IJS1K_SB_EEEEEEENS4_39AutoVectorizingCopyWithAssumedAlignmentILi128EEENS4_14SM90_TMA_STOREES21_S23_S23_EEEvvEEEEvNT_6ParamsE,"a",@progbits
	.sectionflags	@""
	.align	4
.nv.constant0._ZN7cutlass13device_kernelINS_4gemm6kernel13GemmUniversalIN4cute5tupleIJiiiiEEENS1_10collective13CollectiveMmaINS1_35MainloopSm100TmaUmmaWarpSpecializedILi3ELi2ELi4ENS5_IJNS4_1CILi1EEENSA_ILi2EEESB_EEEEENS5_IJNSA_ILi128EEESF_SF_EEENS_10bfloat16_tENS5_IJlSB_lEEESH_SI_NS4_8TiledMMAINS4_8MMA_AtomIJNS4_20SM100_MMA_F16BF16_SSISH_SH_fLi128ELi128ELNS4_4UMMA5MajorE0ELSN_0ELNSM_7ScaleInE0ELSO_0EEEEEENS4_6LayoutINS5_IJSB_SB_SB_EEENS5_IJNSA_ILi0EEEST_ST_EEEEENS5_IJNS4_10UnderscoreESW_SW_EEEEENS4_23SM90_TMA_LOAD_MULTICASTENS4_14ComposedLayoutINS4_7SwizzleILi3ELi4ELi3EEENS4_18smem_ptr_flag_bitsILi16EEENSR_INS5_IJNSA_ILi8EEENSA_ILi64EEEEEENS5_IJS16_SB_EEEEEEEvNS4_8identityENS4_13SM90_TMA_LOADES1A_vS1B_EENS_8epilogue10collective18CollectiveEpilogueINS1E_23Sm100TmaWarpSpecializedILi4ELi2ELi32ELb1ELb0EEEJSG_NS5_IJNSR_ISF_SB_EENSR_INSA_ILi32EEESB_EEEEESH_SI_SH_SI_NS1E_6fusion15FusionCallbacksIS1I_NS1N_17LinearCombinationISH_fSH_fLNS_15FloatRoundStyleE2EEESG_S1M_JEEENS4_5SM1004TMEM4LOAD26SM100_TMEM_LOAD_32dp32b32xES1C_NS10_INS11_ILi2ELi4ELi3EEES14_NSR_INS5_IJS15_S1K_EEENS5_IJS1K_SB_EEEEEEENS4_39AutoVectorizingCopyWithAssumedAlignmentILi128EEENS4_14SM90_TMA_STOREES21_S23_S23_EEEvvEEEEvNT_6ParamsE:
	.zero		2944


//--------------------- SYMBOLS --------------------------

	.type		.nv.reservedSmem.offset0,@object
	.size		.nv.reservedSmem.offset0,0x4
	.type		.nv.reservedSmem.cap,@object
	.size		.nv.reservedSmem.cap,0x4
	.type		__assertfail,@function
